// auto-generated by cutlass_sweep.gemm — config: {"arch": "sm_90", "cluster_m": 1, "cluster_n": 1, "dtype": "e4m3", "dtype_b": "e4m3", "layout": "nt", "stages": 0, "tile_k": 64, "tile_m": 256, "tile_n": 64}
#include "cutlass/cutlass.h"
#include "cutlass/gemm/collective/collective_builder.hpp"
#include "cutlass/gemm/device/gemm_universal_adapter.h"
#include "cutlass/gemm/kernel/gemm_universal.hpp"
#include "cutlass/epilogue/collective/collective_builder.hpp"

using ElemA = cutlass::float_e4m3_t;
using ElemB = cutlass::float_e4m3_t;
using ElemCD = cutlass::float_e4m3_t;
using Acc  = float;
using TileShape    = cute::Shape<cute::_256, cute::_64, cute::_64>;
using ClusterShape = cute::Shape<cute::_1, cute::_1, cute::_1>;

using CollectiveEpilogue = typename cutlass::epilogue::collective::CollectiveBuilder<
    cutlass::arch::Sm90, cutlass::arch::OpClassTensorOp,
    TileShape, ClusterShape,
    cutlass::epilogue::collective::EpilogueTileAuto,
    Acc, Acc,
    ElemCD, cutlass::layout::RowMajor, 128 / cutlass::sizeof_bits<ElemCD>::value,
    ElemCD, cutlass::layout::RowMajor, 128 / cutlass::sizeof_bits<ElemCD>::value,
    cutlass::epilogue::collective::EpilogueScheduleAuto
  >::CollectiveOp;

using CollectiveMainloop = typename cutlass::gemm::collective::CollectiveBuilder<
    cutlass::arch::Sm90, cutlass::arch::OpClassTensorOp,
    ElemA, cutlass::layout::RowMajor, 128 / cutlass::sizeof_bits<ElemA>::value,
    ElemB, cutlass::layout::ColumnMajor, 128 / cutlass::sizeof_bits<ElemB>::value,
    Acc,
    TileShape, ClusterShape,
    cutlass::gemm::collective::StageCountAutoCarveout<static_cast<int>(sizeof(typename CollectiveEpilogue::SharedStorage))>,
    cutlass::gemm::collective::KernelScheduleAuto
  >::CollectiveOp;

using GemmKernel = cutlass::gemm::kernel::GemmUniversal<
    cute::Shape<int,int,int,int>,
    CollectiveMainloop,
    CollectiveEpilogue
>;
using Gemm = cutlass::gemm::device::GemmUniversalAdapter<GemmKernel>;

// Force the device kernel symbol into the cubin without needing a host main.
auto* _anchor = &cutlass::device_kernel<GemmKernel>;


// ===== COMPILED SASS (sm_90a) =====

	.target	sm_90a

	.elftype	@"ET_EXEC"


//--------------------- .note.nv.tkinfo           --------------------------
	.section	.note.nv.tkinfo,"",@"SHT_NOTE"
	.sectionflags	@"SHF_NOTE_NV_TKINFO"
	.tkinfo
        /*0018*/ 	.word	0x00000002
        /*0030*/ 	.string	""
        /*0030*/ 	.string	"ptxas"
        /*0030*/ 	.string	"Cuda compilation tools, release 13.0, V13.0.88"
        /*0030*/ 	.string	"Build cuda_13.0.r13.0/compiler.36424714_0"
        /*0030*/ 	.string	"-arch sm_90a -m 64 "



//--------------------- .note.nv.cuinfo           --------------------------
	.section	.note.nv.cuinfo,"",@"SHT_NOTE"
	.sectionflags	@"SHF_NOTE_NV_CUINFO"
        /*0018*/ 	.short	0x0002
        /*001a*/ 	.short	0x005a
        /*001c*/ 	.short	0x0082
	.zero		2


//--------------------- .nv.info                  --------------------------
	.section	.nv.info,"",@"SHT_CUDA_INFO"
	.align	4


	//----- nvinfo : EIATTR_REGCOUNT
	.align		4
        /*0000*/ 	.byte	0x04, 0x2f
        /*0002*/ 	.short	(.L_12 - .L_11)
	.align		4
.L_11:
        /*0004*/ 	.word	index@(_ZN7cutlass13device_kernelINS_4gemm6kernel13GemmUniversalIN4cute5tupleIJiiiiEEENS1_10collective13CollectiveMmaINS1_37MainloopSm90TmaGmmaWarpSpecializedFP8ILi11ENS5_IJNS4_1CILi1EEESB_SB_EEENS1_35KernelTmaWarpSpecializedCooperativeEEENS5_IJNSA_ILi256EEENSA_ILi64EEESG_EEENS_12float_e4m3_tENS5_IJlSB_lEEESI_SJ_NS4_8TiledMMAINS4_8MMA_AtomIJNS4_4SM904GMMA30MMA_64x64x32_F32E4M3E4M3_SS_TNILNSN_7ScaleInE1ELSP_1EEEEEENS4_6LayoutINS5_IJNSA_ILi2EEESB_SB_EEENS5_IJSB_NSA_ILi0EEESV_EEEEENS5_IJNS4_10UnderscoreESY_SY_EEEEENS4_13SM90_TMA_LOADENS4_14ComposedLayoutINS4_7SwizzleILi2ELi4ELi3EEENS4_18smem_ptr_flag_bitsILi8EEENSS_INS5_IJNSA_ILi8EEESG_EEENS5_IJSG_SB_EEEEEEEvNS4_8identityES11_S1B_vS1C_EENS_8epilogue10collective6detail29Sm90TmaWarpSpecializedAdapterINS1F_15DefaultEpilogueISI_SJ_SJ_NS1E_6thread17LinearCombinationISI_Li1EffLNS1J_9ScaleType4KindE0ELNS_15FloatRoundStyleE2ESI_EENS1_15EpilogueDefaultEEEEEvvEEEEvNT_6ParamsE)
        /*0008*/ 	.word	0x000000a8


	//----- nvinfo : EIATTR_FRAME_SIZE
	.align		4
.L_12:
        /*000c*/ 	.byte	0x04, 0x11
        /*000e*/ 	.short	(.L_14 - .L_13)
	.align		4
.L_13:
        /*0010*/ 	.word	index@(_ZN7cutlass13device_kernelINS_4gemm6kernel13GemmUniversalIN4cute5tupleIJiiiiEEENS1_10collective13CollectiveMmaINS1_37MainloopSm90TmaGmmaWarpSpecializedFP8ILi11ENS5_IJNS4_1CILi1EEESB_SB_EEENS1_35KernelTmaWarpSpecializedCooperativeEEENS5_IJNSA_ILi256EEENSA_ILi64EEESG_EEENS_12float_e4m3_tENS5_IJlSB_lEEESI_SJ_NS4_8TiledMMAINS4_8MMA_AtomIJNS4_4SM904GMMA30MMA_64x64x32_F32E4M3E4M3_SS_TNILNSN_7ScaleInE1ELSP_1EEEEEENS4_6LayoutINS5_IJNSA_ILi2EEESB_SB_EEENS5_IJSB_NSA_ILi0EEESV_EEEEENS5_IJNS4_10UnderscoreESY_SY_EEEEENS4_13SM90_TMA_LOADENS4_14ComposedLayoutINS4_7SwizzleILi2ELi4ELi3EEENS4_18smem_ptr_flag_bitsILi8EEENSS_INS5_IJNSA_ILi8EEESG_EEENS5_IJSG_SB_EEEEEEEvNS4_8identityES11_S1B_vS1C_EENS_8epilogue10collective6detail29Sm90TmaWarpSpecializedAdapterINS1F_15DefaultEpilogueISI_SJ_SJ_NS1E_6thread17LinearCombinationISI_Li1EffLNS1J_9ScaleType4KindE0ELNS_15FloatRoundStyleE2ESI_EENS1_15EpilogueDefaultEEEEEvvEEEEvNT_6ParamsE)
        /*0014*/ 	.word	0x00000000


	//----- nvinfo : EIATTR_MIN_STACK_SIZE
	.align		4
.L_14:
        /*0018*/ 	.byte	0x04, 0x12
        /*001a*/ 	.short	(.L_16 - .L_15)
	.align		4
.L_15:
        /*001c*/ 	.word	index@(_ZN7cutlass13device_kernelINS_4gemm6kernel13GemmUniversalIN4cute5tupleIJiiiiEEENS1_10collective13CollectiveMmaINS1_37MainloopSm90TmaGmmaWarpSpecializedFP8ILi11ENS5_IJNS4_1CILi1EEESB_SB_EEENS1_35KernelTmaWarpSpecializedCooperativeEEENS5_IJNSA_ILi256EEENSA_ILi64EEESG_EEENS_12float_e4m3_tENS5_IJlSB_lEEESI_SJ_NS4_8TiledMMAINS4_8MMA_AtomIJNS4_4SM904GMMA30MMA_64x64x32_F32E4M3E4M3_SS_TNILNSN_7ScaleInE1ELSP_1EEEEEENS4_6LayoutINS5_IJNSA_ILi2EEESB_SB_EEENS5_IJSB_NSA_ILi0EEESV_EEEEENS5_IJNS4_10UnderscoreESY_SY_EEEEENS4_13SM90_TMA_LOADENS4_14ComposedLayoutINS4_7SwizzleILi2ELi4ELi3EEENS4_18smem_ptr_flag_bitsILi8EEENSS_INS5_IJNSA_ILi8EEESG_EEENS5_IJSG_SB_EEEEEEEvNS4_8identityES11_S1B_vS1C_EENS_8epilogue10collective6detail29Sm90TmaWarpSpecializedAdapterINS1F_15DefaultEpilogueISI_SJ_SJ_NS1E_6thread17LinearCombinationISI_Li1EffLNS1J_9ScaleType4KindE0ELNS_15FloatRoundStyleE2ESI_EENS1_15EpilogueDefaultEEEEEvvEEEEvNT_6ParamsE)
        /*0020*/ 	.word	0x00000000
.L_16:


//--------------------- .nv.compat                --------------------------
	.section	.nv.compat,"",@"SHT_CUDA_COMPAT_INFO"
	.align	4
        /*0000*/ 	.byte	0x02, 0x09, 0x01, 0x00, 0x02, 0x02, 0x04, 0x00, 0x02, 0x05, 0x05, 0x00, 0x03, 0x07, 0x01, 0x01
        /*0010*/ 	.byte	0x02, 0x03, 0x01, 0x00, 0x02, 0x06, 0x01, 0x00, 0x04, 0x0b, 0x08, 0x00, 0x00, 0x00, 0x00, 0x00
        /*0020*/ 	.byte	0x00, 0x00, 0x00, 0x00


//--------------------- .nv.info._ZN7cutlass13device_kernelINS_4gemm6kernel13GemmUniversalIN4cute5tupleIJiiiiEEENS1_10collective13CollectiveMmaINS1_37MainloopSm90TmaGmmaWarpSpecializedFP8ILi11ENS5_IJNS4_1CILi1EEESB_SB_EEENS1_35KernelTmaWarpSpecializedCooperativeEEENS5_IJNSA_ILi256EEENSA_ILi64EEESG_EEENS_12float_e4m3_tENS5_IJlSB_lEEESI_SJ_NS4_8TiledMMAINS4_8MMA_AtomIJNS4_4SM904GMMA30MMA_64x64x32_F32E4M3E4M3_SS_TNILNSN_7ScaleInE1ELSP_1EEEEEENS4_6LayoutINS5_IJNSA_ILi2EEESB_SB_EEENS5_IJSB_NSA_ILi0EEESV_EEEEENS5_IJNS4_10UnderscoreESY_SY_EEEEENS4_13SM90_TMA_LOADENS4_14ComposedLayoutINS4_7SwizzleILi2ELi4ELi3EEENS4_18smem_ptr_flag_bitsILi8EEENSS_INS5_IJNSA_ILi8EEESG_EEENS5_IJSG_SB_EEEEEEEvNS4_8identityES11_S1B_vS1C_EENS_8epilogue10collective6detail29Sm90TmaWarpSpecializedAdapterINS1F_15DefaultEpilogueISI_SJ_SJ_NS1E_6thread17LinearCombinationISI_Li1EffLNS1J_9ScaleType4KindE0ELNS_15FloatRoundStyleE2ESI_EENS1_15EpilogueDefaultEEEEEvvEEEEvNT_6ParamsE --------------------------
	.section	.nv.info._ZN7cutlass13device_kernelINS_4gemm6kernel13GemmUniversalIN4cute5tupleIJiiiiEEENS1_10collective13CollectiveMmaINS1_37MainloopSm90TmaGmmaWarpSpecializedFP8ILi11ENS5_IJNS4_1CILi1EEESB_SB_EEENS1_35KernelTmaWarpSpecializedCooperativeEEENS5_IJNSA_ILi256EEENSA_ILi64EEESG_EEENS_12float_e4m3_tENS5_IJlSB_lEEESI_SJ_NS4_8TiledMMAINS4_8MMA_AtomIJNS4_4SM904GMMA30MMA_64x64x32_F32E4M3E4M3_SS_TNILNSN_7ScaleInE1ELSP_1EEEEEENS4_6LayoutINS5_IJNSA_ILi2EEESB_SB_EEENS5_IJSB_NSA_ILi0EEESV_EEEEENS5_IJNS4_10UnderscoreESY_SY_EEEEENS4_13SM90_TMA_LOADENS4_14ComposedLayoutINS4_7SwizzleILi2ELi4ELi3EEENS4_18smem_ptr_flag_bitsILi8EEENSS_INS5_IJNSA_ILi8EEESG_EEENS5_IJSG_SB_EEEEEEEvNS4_8identityES11_S1B_vS1C_EENS_8epilogue10collective6detail29Sm90TmaWarpSpecializedAdapterINS1F_15DefaultEpilogueISI_SJ_SJ_NS1E_6thread17LinearCombinationISI_Li1EffLNS1J_9ScaleType4KindE0ELNS_15FloatRoundStyleE2ESI_EENS1_15EpilogueDefaultEEEEEvvEEEEvNT_6ParamsE,"",@"SHT_CUDA_INFO"
	.sectionflags	@""
	.align	4


	//----- nvinfo : EIATTR_CUDA_API_VERSION
	.align		4
        /*0000*/ 	.byte	0x04, 0x37
        /*0002*/ 	.short	(.L_18 - .L_17)
.L_17:
        /*0004*/ 	.word	0x00000082


	//----- nvinfo : EIATTR_KPARAM_INFO
	.align		4
.L_18:
        /*0008*/ 	.byte	0x04, 0x17
        /*000a*/ 	.short	(.L_20 - .L_19)
.L_19:
        /*000c*/ 	.word	0x00000000
        /*0010*/ 	.short	0x0000
        /*0012*/ 	.short	0x0070
        /*0014*/ 	.byte	0x00, 0xf0, 0x01, 0x10


	//----- nvinfo : EIATTR_SPARSE_MMA_MASK
	.align		4
.L_20:
        /*0018*/ 	.byte	0x03, 0x50
        /*001a*/ 	.short	0x0000


	//----- nvinfo : EIATTR_MAXREG_COUNT
	.align		4
        /*001c*/ 	.byte	0x03, 0x1b
        /*001e*/ 	.short	0x00a8


	//----- nvinfo : EIATTR_NUM_BARRIERS
	.align		4
        /*0020*/ 	.byte	0x02, 0x4c
        /*0022*/ 	.byte	0x01
	.zero		1


	//----- nvinfo : EIATTR_MERCURY_ISA_VERSION
	.align		4
        /*0024*/ 	.byte	0x03, 0x5f
        /*0026*/ 	.short	0x0101


	//----- nvinfo : EIATTR_INT_WARP_WIDE_INSTR_OFFSETS
	.align		4
        /*0028*/ 	.byte	0x04, 0x31
        /*002a*/ 	.short	(.L_22 - .L_21)


	//   ....[0]....
.L_21:
        /*002c*/ 	.word	0x000004e0


	//   ....[1]....
        /*0030*/ 	.word	0x000004f0


	//   ....[2]....
        /*0034*/ 	.word	0x000005e0


	//----- nvinfo : EIATTR_COOP_GROUP_MASK_REGIDS
	.align		4
.L_22:
        /*0038*/ 	.byte	0x04, 0x29
        /*003a*/ 	.short	(.L_24 - .L_23)


	//   ....[0]....
.L_23:
        /*003c*/ 	.word	0xffffffff


	//   ....[1]....
        /*0040*/ 	.word	0xffffffff


	//   ....[2]....
        /*0044*/ 	.word	0xffffffff


	//   ....[3]....
        /*0048*/ 	.word	0xffffffff


	//   ....[4]....
        /*004c*/ 	.word	0xffffffff


	//----- nvinfo : EIATTR_COOP_GROUP_INSTR_OFFSETS
	.align		4
.L_24:
        /*0050*/ 	.byte	0x04, 0x28
        /*0052*/ 	.short	(.L_26 - .L_25)


	//   ....[0]....
.L_25:
        /*0054*/ 	.word	0x00000060


	//   ....[1]....
        /*0058*/ 	.word	0x00000070


	//   ....[2]....
        /*005c*/ 	.word	0x00000130


	//   ....[3]....
        /*0060*/ 	.word	0x000003d0


	//   ....[4]....
        /*0064*/ 	.word	0x000010d0


	//----- nvinfo : EIATTR_REG_RECONFIG
	.align		4
.L_26:
        /*0068*/ 	.byte	0x01, 0x54
	.zero		2


	//----- nvinfo : EIATTR_MBARRIER_INSTR_OFFSETS
	.align		4
        /*006c*/ 	.byte	0x04, 0x39
        /*006e*/ 	.short	(.L_28 - .L_27)


	//   ....[0]....
.L_27:
        /*0070*/ 	.word	0x00000250
        /*0074*/ 	.word	0x000000ff
        /*0078*/ 	.word	0x00000000
        /*007c*/ 	.short	0x0100
        /*007e*/ 	.byte	0x08
	.zero		1


	//   ....[1]....
        /*0080*/ 	.word	0x00000260
        /*0084*/ 	.word	0x000000ff
        /*0088*/ 	.word	0x00000058
        /*008c*/ 	.short	0x0100
        /*008e*/ 	.byte	0x08
	.zero		1


	//   ....[2]....
        /*0090*/ 	.word	0x00000270
        /*0094*/ 	.word	0x000000ff
        /*0098*/ 	.word	0x00000008
        /*009c*/ 	.short	0x0100
        /*009e*/ 	.byte	0x08
	.zero		1


	//   ....[3]....
        /*00a0*/ 	.word	0x00000280
        /*00a4*/ 	.word	0x000000ff
        /*00a8*/ 	.word	0x00000060
        /*00ac*/ 	.short	0x0100
        /*00ae*/ 	.byte	0x08
	.zero		1


	//   ....[4]....
        /*00b0*/ 	.word	0x00000290
        /*00b4*/ 	.word	0x000000ff
        /*00b8*/ 	.word	0x00000010
        /*00bc*/ 	.short	0x0100
        /*00be*/ 	.byte	0x08
	.zero		1


	//   ....[5]....
        /*00c0*/ 	.word	0x000002a0
        /*00c4*/ 	.word	0x000000ff
        /*00c8*/ 	.word	0x00000068
        /*00cc*/ 	.short	0x0100
        /*00ce*/ 	.byte	0x08
	.zero		1


	//   ....[6]....
        /*00d0*/ 	.word	0x000002b0
        /*00d4*/ 	.word	0x000000ff
        /*00d8*/ 	.word	0x00000018
        /*00dc*/ 	.short	0x0100
        /*00de*/ 	.byte	0x08
	.zero		1


	//   ....[7]....
        /*00e0*/ 	.word	0x000002c0
        /*00e4*/ 	.word	0x000000ff
        /*00e8*/ 	.word	0x00000070
        /*00ec*/ 	.short	0x0100
        /*00ee*/ 	.byte	0x08
	.zero		1


	//   ....[8]....
        /*00f0*/ 	.word	0x000002d0
        /*00f4*/ 	.word	0x000000ff
        /*00f8*/ 	.word	0x00000020
        /*00fc*/ 	.short	0x0100
        /*00fe*/ 	.byte	0x08
	.zero		1


	//   ....[9]....
        /*0100*/ 	.word	0x000002e0
        /*0104*/ 	.word	0x000000ff
        /*0108*/ 	.word	0x00000078
        /*010c*/ 	.short	0x0100
        /*010e*/ 	.byte	0x08
	.zero		1


	//   ....[10]....
        /*0110*/ 	.word	0x000002f0
        /*0114*/ 	.word	0x000000ff
        /*0118*/ 	.word	0x00000028
        /*011c*/ 	.short	0x0100
        /*011e*/ 	.byte	0x08
	.zero		1


	//   ....[11]....
        /*0120*/ 	.word	0x00000300
        /*0124*/ 	.word	0x000000ff
        /*0128*/ 	.word	0x00000080
        /*012c*/ 	.short	0x0100
        /*012e*/ 	.byte	0x08
	.zero		1


	//   ....[12]....
        /*0130*/ 	.word	0x00000310
        /*0134*/ 	.word	0x000000ff
        /*0138*/ 	.word	0x00000030
        /*013c*/ 	.short	0x0100
        /*013e*/ 	.byte	0x08
	.zero		1


	//   ....[13]....
        /*0140*/ 	.word	0x00000320
        /*0144*/ 	.word	0x000000ff
        /*0148*/ 	.word	0x00000088
        /*014c*/ 	.short	0x0100
        /*014e*/ 	.byte	0x08
	.zero		1


	//   ....[14]....
        /*0150*/ 	.word	0x00000330
        /*0154*/ 	.word	0x000000ff
        /*0158*/ 	.word	0x00000038
        /*015c*/ 	.short	0x0100
        /*015e*/ 	.byte	0x08
	.zero		1


	//   ....[15]....
        /*0160*/ 	.word	0x00000340
        /*0164*/ 	.word	0x000000ff
        /*0168*/ 	.word	0x00000090
        /*016c*/ 	.short	0x0100
        /*016e*/ 	.byte	0x08
	.zero		1


	//   ....[16]....
        /*0170*/ 	.word	0x00000350
        /*0174*/ 	.word	0x000000ff
        /*0178*/ 	.word	0x00000040
        /*017c*/ 	.short	0x0100
        /*017e*/ 	.byte	0x08
	.zero		1


	//   ....[17]....
        /*0180*/ 	.word	0x00000360
        /*0184*/ 	.word	0x000000ff
        /*0188*/ 	.word	0x00000098
        /*018c*/ 	.short	0x0100
        /*018e*/ 	.byte	0x08
	.zero		1


	//   ....[18]....
        /*0190*/ 	.word	0x00000370
        /*0194*/ 	.word	0x000000ff
        /*0198*/ 	.word	0x00000048
        /*019c*/ 	.short	0x0100
        /*019e*/ 	.byte	0x08
	.zero		1


	//   ....[19]....
        /*01a0*/ 	.word	0x00000380
        /*01a4*/ 	.word	0x000000ff
        /*01a8*/ 	.word	0x000000a0
        /*01ac*/ 	.short	0x0100
        /*01ae*/ 	.byte	0x08
	.zero		1


	//   ....[20]....
        /*01b0*/ 	.word	0x00000390
        /*01b4*/ 	.word	0x000000ff
        /*01b8*/ 	.word	0x00000050
        /*01bc*/ 	.short	0x0100
        /*01be*/ 	.byte	0x08
	.zero		1


	//   ....[21]....
        /*01c0*/ 	.word	0x000003a0
        /*01c4*/ 	.word	0x000000ff
        /*01c8*/ 	.word	0x000000a8
        /*01cc*/ 	.short	0x0100
        /*01ce*/ 	.byte	0x08
	.zero		1


	//   ....[22]....
        /*01d0*/ 	.word	0x00000630
        /*01d4*/ 	.word	0x000000ff
        /*01d8*/ 	.word	0x000000c0
        /*01dc*/ 	.short	0x0100
        /*01de*/ 	.byte	0x06
	.zero		1


	//   ....[23]....
        /*01e0*/ 	.word	0x00000690
        /*01e4*/ 	.word	0x000000ff
        /*01e8*/ 	.word	0x000000c8
        /*01ec*/ 	.short	0x0100
        /*01ee*/ 	.byte	0x06
	.zero		1


	//   ....[24]....
        /*01f0*/ 	.word	0x00001600
        /*01f4*/ 	.word	0x000000ff
        /*01f8*/ 	.word	0x00000000
        /*01fc*/ 	.short	0x010a
        /*01fe*/ 	.byte	0x06
	.zero		1


	//   ....[25]....
        /*0200*/ 	.word	0x00001640
        /*0204*/ 	.word	0x000000ff
        /*0208*/ 	.word	0x00000000
        /*020c*/ 	.short	0x010a
        /*020e*/ 	.byte	0x06
	.zero		1


	//   ....[26]....
        /*0210*/ 	.word	0x00002010
        /*0214*/ 	.word	0x000000ff
        /*0218*/ 	.word	0x00000000
        /*021c*/ 	.short	0x010a
        /*021e*/ 	.byte	0x0c
	.zero		1


	//   ....[27]....
        /*0220*/ 	.word	0x00002050
        /*0224*/ 	.word	0x000000ff
        /*0228*/ 	.word	0x00000000
        /*022c*/ 	.short	0x010a
        /*022e*/ 	.byte	0x0c
	.zero		1


	//   ....[28]....
        /*0230*/ 	.word	0x00002720
        /*0234*/ 	.word	0x000000ff
        /*0238*/ 	.word	0x00000000
        /*023c*/ 	.short	0x0101
        /*023e*/ 	.byte	0x08
	.zero		1


	//   ....[29]....
        /*0240*/ 	.word	0x00002d70
        /*0244*/ 	.word	0x000000ff
        /*0248*/ 	.word	0x00000000
        /*024c*/ 	.short	0x0101
        /*024e*/ 	.byte	0x08
	.zero		1


	//   ....[30]....
        /*0250*/ 	.word	0x00008880
        /*0254*/ 	.word	0x00000013
        /*0258*/ 	.word	0x00000058
        /*025c*/ 	.short	0x010a
        /*025e*/ 	.byte	0x3f
	.zero		1


	//   ....[31]....
        /*0260*/ 	.word	0x00008c20
        /*0264*/ 	.word	0x00000008
        /*0268*/ 	.word	0x000000c8
        /*026c*/ 	.short	0x0101
        /*026e*/ 	.byte	0x3f
	.zero		1


	//   ....[32]....
        /*0270*/ 	.word	0x00009330
        /*0274*/ 	.word	0x00000006
        /*0278*/ 	.word	0x00000000
        /*027c*/ 	.short	0x010a
        /*027e*/ 	.byte	0x3f
	.zero		1


	//   ....[33]....
        /*0280*/ 	.word	0x000093b0
        /*0284*/ 	.word	0x00000007
        /*0288*/ 	.word	0x00000000
        /*028c*/ 	.short	0x010a
        /*028e*/ 	.byte	0x3f
	.zero		1


	//   ....[34]....
        /*0290*/ 	.word	0x00009440
        /*0294*/ 	.word	0x00000006
        /*0298*/ 	.word	0x00000000
        /*029c*/ 	.short	0x010a
        /*029e*/ 	.byte	0x3f
	.zero		1


	//   ....[35]....
        /*02a0*/ 	.word	0x000094d0
        /*02a4*/ 	.word	0x00000009
        /*02a8*/ 	.word	0x00000000
        /*02ac*/ 	.short	0x010a
        /*02ae*/ 	.byte	0x3f
	.zero		1


	//   ....[36]....
        /*02b0*/ 	.word	0x00009560
        /*02b4*/ 	.word	0x00000006
        /*02b8*/ 	.word	0x00000000
        /*02bc*/ 	.short	0x010a
        /*02be*/ 	.byte	0x3f
	.zero		1


	//   ....[37]....
        /*02c0*/ 	.word	0x000095f0
        /*02c4*/ 	.word	0x00000009
        /*02c8*/ 	.word	0x00000000
        /*02cc*/ 	.short	0x010a
        /*02ce*/ 	.byte	0x3f
	.zero		1


	//   ....[38]....
        /*02d0*/ 	.word	0x00009680
        /*02d4*/ 	.word	0x00000006
        /*02d8*/ 	.word	0x00000000
        /*02dc*/ 	.short	0x010a
        /*02de*/ 	.byte	0x3f
	.zero		1


	//   ....[39]....
        /*02e0*/ 	.word	0x00009710
        /*02e4*/ 	.word	0x00000009
        /*02e8*/ 	.word	0x00000000
        /*02ec*/ 	.short	0x010a
        /*02ee*/ 	.byte	0x3f
	.zero		1


	//   ....[40]....
        /*02f0*/ 	.word	0x000097a0
        /*02f4*/ 	.word	0x0000000a
        /*02f8*/ 	.word	0x00000000
        /*02fc*/ 	.short	0x010a
        /*02fe*/ 	.byte	0x3f
	.zero		1


	//   ....[41]....
        /*0300*/ 	.word	0x00009830
        /*0304*/ 	.word	0x0000000b
        /*0308*/ 	.word	0x00000000
        /*030c*/ 	.short	0x010a
        /*030e*/ 	.byte	0x3f
	.zero		1


	//   ....[42]....
        /*0310*/ 	.word	0x000098c0
        /*0314*/ 	.word	0x00000003
        /*0318*/ 	.word	0x00000000
        /*031c*/ 	.short	0x010a
        /*031e*/ 	.byte	0x3f
	.zero		1


	//   ....[43]....
        /*0320*/ 	.word	0x00009930
        /*0324*/ 	.word	0x0000000b
        /*0328*/ 	.word	0x00000000
        /*032c*/ 	.short	0x010a
        /*032e*/ 	.byte	0x3f
	.zero		1


	//   ....[44]....
        /*0330*/ 	.word	0x00009990
        /*0334*/ 	.word	0x0000000c
        /*0338*/ 	.word	0x00000000
        /*033c*/ 	.short	0x010a
        /*033e*/ 	.byte	0x3f
	.zero		1


	//   ....[45]....
        /*0340*/ 	.word	0x00009a60
        /*0344*/ 	.word	0x00000013
        /*0348*/ 	.word	0x00000058
        /*034c*/ 	.short	0x010a
        /*034e*/ 	.byte	0x3f
	.zero		1


	//   ....[46]....
        /*0350*/ 	.word	0x00009b40
        /*0354*/ 	.word	0x00000006
        /*0358*/ 	.word	0x00000000
        /*035c*/ 	.short	0x010a
        /*035e*/ 	.byte	0x3f
	.zero		1


	//   ....[47]....
        /*0360*/ 	.word	0x00009b90
        /*0364*/ 	.word	0x00000007
        /*0368*/ 	.word	0x00000000
        /*036c*/ 	.short	0x010a
        /*036e*/ 	.byte	0x3f
	.zero		1


	//   ....[48]....
        /*0370*/ 	.word	0x00009be0
        /*0374*/ 	.word	0x00000006
        /*0378*/ 	.word	0x00000000
        /*037c*/ 	.short	0x010a
        /*037e*/ 	.byte	0x3f
	.zero		1


	//   ....[49]....
        /*0380*/ 	.word	0x00009c30
        /*0384*/ 	.word	0x00000009
        /*0388*/ 	.word	0x00000000
        /*038c*/ 	.short	0x010a
        /*038e*/ 	.byte	0x3f
	.zero		1


	//   ....[50]....
        /*0390*/ 	.word	0x00009c80
        /*0394*/ 	.word	0x00000006
        /*0398*/ 	.word	0x00000000
        /*039c*/ 	.short	0x010a
        /*039e*/ 	.byte	0x3f
	.zero		1


	//   ....[51]....
        /*03a0*/ 	.word	0x00009cd0
        /*03a4*/ 	.word	0x00000009
        /*03a8*/ 	.word	0x00000000
        /*03ac*/ 	.short	0x010a
        /*03ae*/ 	.byte	0x3f
	.zero		1


	//   ....[52]....
        /*03b0*/ 	.word	0x00009d20
        /*03b4*/ 	.word	0x00000006
        /*03b8*/ 	.word	0x00000000
        /*03bc*/ 	.short	0x010a
        /*03be*/ 	.byte	0x3f
	.zero		1


	//   ....[53]....
        /*03c0*/ 	.word	0x00009d70
        /*03c4*/ 	.word	0x00000009
        /*03c8*/ 	.word	0x00000000
        /*03cc*/ 	.short	0x010a
        /*03ce*/ 	.byte	0x3f
	.zero		1


	//   ....[54]....
        /*03d0*/ 	.word	0x00009dc0
        /*03d4*/ 	.word	0x0000000a
        /*03d8*/ 	.word	0x00000000
        /*03dc*/ 	.short	0x010a
        /*03de*/ 	.byte	0x3f
	.zero		1


	//   ....[55]....
        /*03e0*/ 	.word	0x00009e10
        /*03e4*/ 	.word	0x0000000b
        /*03e8*/ 	.word	0x00000000
        /*03ec*/ 	.short	0x010a
        /*03ee*/ 	.byte	0x3f
	.zero		1


	//----- nvinfo : EIATTR_NUM_MBARRIERS
	.align		4
.L_28:
        /*03f0*/ 	.byte	0x03, 0x38
        /*03f2*/ 	.short	0x0018


	//----- nvinfo : EIATTR_EXIT_INSTR_OFFSETS
	.align		4
        /*03f4*/ 	.byte	0x04, 0x1c
        /*03f6*/ 	.short	(.L_30 - .L_29)


	//   ....[0]....
.L_29:
        /*03f8*/ 	.word	0x000006e0


	//   ....[1]....
        /*03fc*/ 	.word	0x00000fa0


	//   ....[2]....
        /*0400*/ 	.word	0x00007ef0


	//   ....[3]....
        /*0404*/ 	.word	0x00008520


	//   ....[4]....
        /*0408*/ 	.word	0x00009910


	//----- nvinfo : EIATTR_MAX_THREADS
	.align		4
.L_30:
        /*040c*/ 	.byte	0x04, 0x05
        /*040e*/ 	.short	(.L_32 - .L_31)
.L_31:
        /*0410*/ 	.word	0x00000180
        /*0414*/ 	.word	0x00000001
        /*0418*/ 	.word	0x00000001


	//----- nvinfo : EIATTR_CRS_STACK_SIZE
	.align		4
.L_32:
        /*041c*/ 	.byte	0x04, 0x1e
        /*041e*/ 	.short	(.L_34 - .L_33)
.L_33:
        /*0420*/ 	.word	0x00000000


	//----- nvinfo : EIATTR_CBANK_PARAM_SIZE
	.align		4
.L_34:
        /*0424*/ 	.byte	0x03, 0x19
        /*0426*/ 	.short	0x0470


	//----- nvinfo : EIATTR_PARAM_CBANK
	.align		4
        /*0428*/ 	.byte	0x04, 0x0a
        /*042a*/ 	.short	(.L_36 - .L_35)
	.align		4
.L_35:
        /*042c*/ 	.word	index@(.nv.constant0._ZN7cutlass13device_kernelINS_4gemm6kernel13GemmUniversalIN4cute5tupleIJiiiiEEENS1_10collective13CollectiveMmaINS1_37MainloopSm90TmaGmmaWarpSpecializedFP8ILi11ENS5_IJNS4_1CILi1EEESB_SB_EEENS1_35KernelTmaWarpSpecializedCooperativeEEENS5_IJNSA_ILi256EEENSA_ILi64EEESG_EEENS_12float_e4m3_tENS5_IJlSB_lEEESI_SJ_NS4_8TiledMMAINS4_8MMA_AtomIJNS4_4SM904GMMA30MMA_64x64x32_F32E4M3E4M3_SS_TNILNSN_7ScaleInE1ELSP_1EEEEEENS4_6LayoutINS5_IJNSA_ILi2EEESB_SB_EEENS5_IJSB_NSA_ILi0EEESV_EEEEENS5_IJNS4_10UnderscoreESY_SY_EEEEENS4_13SM90_TMA_LOADENS4_14ComposedLayoutINS4_7SwizzleILi2ELi4ELi3EEENS4_18smem_ptr_flag_bitsILi8EEENSS_INS5_IJNSA_ILi8EEESG_EEENS5_IJSG_SB_EEEEEEEvNS4_8identityES11_S1B_vS1C_EENS_8epilogue10collective6detail29Sm90TmaWarpSpecializedAdapterINS1F_15DefaultEpilogueISI_SJ_SJ_NS1E_6thread17LinearCombinationISI_Li1EffLNS1J_9ScaleType4KindE0ELNS_15FloatRoundStyleE2ESI_EENS1_15EpilogueDefaultEEEEEvvEEEEvNT_6ParamsE)
        /*0430*/ 	.short	0x0210
        /*0432*/ 	.short	0x0470


	//----- nvinfo : EIATTR_SW_WAR
	.align		4
.L_36:
        /*0434*/ 	.byte	0x04, 0x36
        /*0436*/ 	.short	(.L_38 - .L_37)
.L_37:
        /*0438*/ 	.word	0x00000008
.L_38:


//--------------------- .nv.callgraph             --------------------------
	.section	.nv.callgraph,"",@"SHT_CUDA_CALLGRAPH"
	.align	4
	.sectionentsize	8
	.align		4
        /*0000*/ 	.word	0x00000000
	.align		4
        /*0004*/ 	.word	0xffffffff
	.align		4
        /*0008*/ 	.word	0x00000000
	.align		4
        /*000c*/ 	.word	0xfffffffe
	.align		4
        /*0010*/ 	.word	0x00000000
	.align		4
        /*0014*/ 	.word	0xfffffffd
	.align		4
        /*0018*/ 	.word	0x00000000
	.align		4
        /*001c*/ 	.word	0xfffffffc


//--------------------- .nv.constant4             --------------------------
	.section	.nv.constant4,"a",@progbits
	.align	8
	.align		8
.nv.constant4:
        /*0000*/ 	.dword	_ZN40_INTERNAL_271b944d_4_k_cu_b15970c8_248384cuda3std3__45__cpo5beginE
	.align		8
        /*0008*/ 	.dword	_ZN40_INTERNAL_271b944d_4_k_cu_b15970c8_248384cuda3std3__45__cpo3endE
	.align		8
        /*0010*/ 	.dword	_ZN40_INTERNAL_271b944d_4_k_cu_b15970c8_248384cuda3std3__45__cpo6cbeginE
	.align		8
        /*0018*/ 	.dword	_ZN40_INTERNAL_271b944d_4_k_cu_b15970c8_248384cuda3std3__45__cpo4cendE
	.align		8
        /*0020*/ 	.dword	_ZN40_INTERNAL_271b944d_4_k_cu_b15970c8_248384cuda3std3__442_GLOBAL__N__271b944d_4_k_cu_b15970c8_248386ignoreE
	.align		8
        /*0028*/ 	.dword	_ZN40_INTERNAL_271b944d_4_k_cu_b15970c8_248384cuda3std3__419piecewise_constructE
	.align		8
        /*0030*/ 	.dword	_ZN40_INTERNAL_271b944d_4_k_cu_b15970c8_248384cuda3std3__48in_placeE
	.align		8
        /*0038*/ 	.dword	_ZN40_INTERNAL_271b944d_4_k_cu_b15970c8_248384cuda3std6ranges3__45__cpo4swapE
	.align		8
        /*0040*/ 	.dword	_ZN40_INTERNAL_271b944d_4_k_cu_b15970c8_248384cuda3std6ranges3__45__cpo9iter_moveE
	.align		8
        /*0048*/ 	.dword	_ZN40_INTERNAL_271b944d_4_k_cu_b15970c8_248384cute7productE
	.align		8
        /*0050*/ 	.dword	_ZN40_INTERNAL_271b944d_4_k_cu_b15970c8_248384cute1_E


//--------------------- .text._ZN7cutlass13device_kernelINS_4gemm6kernel13GemmUniversalIN4cute5tupleIJiiiiEEENS1_10collective13CollectiveMmaINS1_37MainloopSm90TmaGmmaWarpSpecializedFP8ILi11ENS5_IJNS4_1CILi1EEESB_SB_EEENS1_35KernelTmaWarpSpecializedCooperativeEEENS5_IJNSA_ILi256EEENSA_ILi64EEESG_EEENS_12float_e4m3_tENS5_IJlSB_lEEESI_SJ_NS4_8TiledMMAINS4_8MMA_AtomIJNS4_4SM904GMMA30MMA_64x64x32_F32E4M3E4M3_SS_TNILNSN_7ScaleInE1ELSP_1EEEEEENS4_6LayoutINS5_IJNSA_ILi2EEESB_SB_EEENS5_IJSB_NSA_ILi0EEESV_EEEEENS5_IJNS4_10UnderscoreESY_SY_EEEEENS4_13SM90_TMA_LOADENS4_14ComposedLayoutINS4_7SwizzleILi2ELi4ELi3EEENS4_18smem_ptr_flag_bitsILi8EEENSS_INS5_IJNSA_ILi8EEESG_EEENS5_IJSG_SB_EEEEEEEvNS4_8identityES11_S1B_vS1C_EENS_8epilogue10collective6detail29Sm90TmaWarpSpecializedAdapterINS1F_15DefaultEpilogueISI_SJ_SJ_NS1E_6thread17LinearCombinationISI_Li1EffLNS1J_9ScaleType4KindE0ELNS_15FloatRoundStyleE2ESI_EENS1_15EpilogueDefaultEEEEEvvEEEEvNT_6ParamsE --------------------------
	.section	.text._ZN7cutlass13device_kernelINS_4gemm6kernel13GemmUniversalIN4cute5tupleIJiiiiEEENS1_10collective13CollectiveMmaINS1_37MainloopSm90TmaGmmaWarpSpecializedFP8ILi11ENS5_IJNS4_1CILi1EEESB_SB_EEENS1_35KernelTmaWarpSpecializedCooperativeEEENS5_IJNSA_ILi256EEENSA_ILi64EEESG_EEENS_12float_e4m3_tENS5_IJlSB_lEEESI_SJ_NS4_8TiledMMAINS4_8MMA_AtomIJNS4_4SM904GMMA30MMA_64x64x32_F32E4M3E4M3_SS_TNILNSN_7ScaleInE1ELSP_1EEEEEENS4_6LayoutINS5_IJNSA_ILi2EEESB_SB_EEENS5_IJSB_NSA_ILi0EEESV_EEEEENS5_IJNS4_10UnderscoreESY_SY_EEEEENS4_13SM90_TMA_LOADENS4_14ComposedLayoutINS4_7SwizzleILi2ELi4ELi3EEENS4_18smem_ptr_flag_bitsILi8EEENSS_INS5_IJNSA_ILi8EEESG_EEENS5_IJSG_SB_EEEEEEEvNS4_8identityES11_S1B_vS1C_EENS_8epilogue10collective6detail29Sm90TmaWarpSpecializedAdapterINS1F_15DefaultEpilogueISI_SJ_SJ_NS1E_6thread17LinearCombinationISI_Li1EffLNS1J_9ScaleType4KindE0ELNS_15FloatRoundStyleE2ESI_EENS1_15EpilogueDefaultEEEEEvvEEEEvNT_6ParamsE,"ax",@progbits
	.align	128
.text._ZN7cutlass13device_kernelINS_4gemm6kernel13GemmUniversalIN4cute5tupleIJiiiiEEENS1_10collective13CollectiveMmaINS1_37MainloopSm90TmaGmmaWarpSpecializedFP8ILi11ENS5_IJNS4_1CILi1EEESB_SB_EEENS1_35KernelTmaWarpSpecializedCooperativeEEENS5_IJNSA_ILi256EEENSA_ILi64EEESG_EEENS_12float_e4m3_tENS5_IJlSB_lEEESI_SJ_NS4_8TiledMMAINS4_8MMA_AtomIJNS4_4SM904GMMA30MMA_64x64x32_F32E4M3E4M3_SS_TNILNSN_7ScaleInE1ELSP_1EEEEEENS4_6LayoutINS5_IJNSA_ILi2EEESB_SB_EEENS5_IJSB_NSA_ILi0EEESV_EEEEENS5_IJNS4_10UnderscoreESY_SY_EEEEENS4_13SM90_TMA_LOADENS4_14ComposedLayoutINS4_7SwizzleILi2ELi4ELi3EEENS4_18smem_ptr_flag_bitsILi8EEENSS_INS5_IJNSA_ILi8EEESG_EEENS5_IJSG_SB_EEEEEEEvNS4_8identityES11_S1B_vS1C_EENS_8epilogue10collective6detail29Sm90TmaWarpSpecializedAdapterINS1F_15DefaultEpilogueISI_SJ_SJ_NS1E_6thread17LinearCombinationISI_Li1EffLNS1J_9ScaleType4KindE0ELNS_15FloatRoundStyleE2ESI_EENS1_15EpilogueDefaultEEEEEvvEEEEvNT_6ParamsE:
        .type           _ZN7cutlass13device_kernelINS_4gemm6kernel13GemmUniversalIN4cute5tupleIJiiiiEEENS1_10collective13CollectiveMmaINS1_37MainloopSm90TmaGmmaWarpSpecializedFP8ILi11ENS5_IJNS4_1CILi1EEESB_SB_EEENS1_35KernelTmaWarpSpecializedCooperativeEEENS5_IJNSA_ILi256EEENSA_ILi64EEESG_EEENS_12float_e4m3_tENS5_IJlSB_lEEESI_SJ_NS4_8TiledMMAINS4_8MMA_AtomIJNS4_4SM904GMMA30MMA_64x64x32_F32E4M3E4M3_SS_TNILNSN_7ScaleInE1ELSP_1EEEEEENS4_6LayoutINS5_IJNSA_ILi2EEESB_SB_EEENS5_IJSB_NSA_ILi0EEESV_EEEEENS5_IJNS4_10UnderscoreESY_SY_EEEEENS4_13SM90_TMA_LOADENS4_14ComposedLayoutINS4_7SwizzleILi2ELi4ELi3EEENS4_18smem_ptr_flag_bitsILi8EEENSS_INS5_IJNSA_ILi8EEESG_EEENS5_IJSG_SB_EEEEEEEvNS4_8identityES11_S1B_vS1C_EENS_8epilogue10collective6detail29Sm90TmaWarpSpecializedAdapterINS1F_15DefaultEpilogueISI_SJ_SJ_NS1E_6thread17LinearCombinationISI_Li1EffLNS1J_9ScaleType4KindE0ELNS_15FloatRoundStyleE2ESI_EENS1_15EpilogueDefaultEEEEEvvEEEEvNT_6ParamsE,@function
        .size           _ZN7cutlass13device_kernelINS_4gemm6kernel13GemmUniversalIN4cute5tupleIJiiiiEEENS1_10collective13CollectiveMmaINS1_37MainloopSm90TmaGmmaWarpSpecializedFP8ILi11ENS5_IJNS4_1CILi1EEESB_SB_EEENS1_35KernelTmaWarpSpecializedCooperativeEEENS5_IJNSA_ILi256EEENSA_ILi64EEESG_EEENS_12float_e4m3_tENS5_IJlSB_lEEESI_SJ_NS4_8TiledMMAINS4_8MMA_AtomIJNS4_4SM904GMMA30MMA_64x64x32_F32E4M3E4M3_SS_TNILNSN_7ScaleInE1ELSP_1EEEEEENS4_6LayoutINS5_IJNSA_ILi2EEESB_SB_EEENS5_IJSB_NSA_ILi0EEESV_EEEEENS5_IJNS4_10UnderscoreESY_SY_EEEEENS4_13SM90_TMA_LOADENS4_14ComposedLayoutINS4_7SwizzleILi2ELi4ELi3EEENS4_18smem_ptr_flag_bitsILi8EEENSS_INS5_IJNSA_ILi8EEESG_EEENS5_IJSG_SB_EEEEEEEvNS4_8identityES11_S1B_vS1C_EENS_8epilogue10collective6detail29Sm90TmaWarpSpecializedAdapterINS1F_15DefaultEpilogueISI_SJ_SJ_NS1E_6thread17LinearCombinationISI_Li1EffLNS1J_9ScaleType4KindE0ELNS_15FloatRoundStyleE2ESI_EENS1_15EpilogueDefaultEEEEEvvEEEEvNT_6ParamsE,(.L_x_216 - _ZN7cutlass13device_kernelINS_4gemm6kernel13GemmUniversalIN4cute5tupleIJiiiiEEENS1_10collective13CollectiveMmaINS1_37MainloopSm90TmaGmmaWarpSpecializedFP8ILi11ENS5_IJNS4_1CILi1EEESB_SB_EEENS1_35KernelTmaWarpSpecializedCooperativeEEENS5_IJNSA_ILi256EEENSA_ILi64EEESG_EEENS_12float_e4m3_tENS5_IJlSB_lEEESI_SJ_NS4_8TiledMMAINS4_8MMA_AtomIJNS4_4SM904GMMA30MMA_64x64x32_F32E4M3E4M3_SS_TNILNSN_7ScaleInE1ELSP_1EEEEEENS4_6LayoutINS5_IJNSA_ILi2EEESB_SB_EEENS5_IJSB_NSA_ILi0EEESV_EEEEENS5_IJNS4_10UnderscoreESY_SY_EEEEENS4_13SM90_TMA_LOADENS4_14ComposedLayoutINS4_7SwizzleILi2ELi4ELi3EEENS4_18smem_ptr_flag_bitsILi8EEENSS_INS5_IJNSA_ILi8EEESG_EEENS5_IJSG_SB_EEEEEEEvNS4_8identityES11_S1B_vS1C_EENS_8epilogue10collective6detail29Sm90TmaWarpSpecializedAdapterINS1F_15DefaultEpilogueISI_SJ_SJ_NS1E_6thread17LinearCombinationISI_Li1EffLNS1J_9ScaleType4KindE0ELNS_15FloatRoundStyleE2ESI_EENS1_15EpilogueDefaultEEEEEvvEEEEvNT_6ParamsE)
        .other          _ZN7cutlass13device_kernelINS_4gemm6kernel13GemmUniversalIN4cute5tupleIJiiiiEEENS1_10collective13CollectiveMmaINS1_37MainloopSm90TmaGmmaWarpSpecializedFP8ILi11ENS5_IJNS4_1CILi1EEESB_SB_EEENS1_35KernelTmaWarpSpecializedCooperativeEEENS5_IJNSA_ILi256EEENSA_ILi64EEESG_EEENS_12float_e4m3_tENS5_IJlSB_lEEESI_SJ_NS4_8TiledMMAINS4_8MMA_AtomIJNS4_4SM904GMMA30MMA_64x64x32_F32E4M3E4M3_SS_TNILNSN_7ScaleInE1ELSP_1EEEEEENS4_6LayoutINS5_IJNSA_ILi2EEESB_SB_EEENS5_IJSB_NSA_ILi0EEESV_EEEEENS5_IJNS4_10UnderscoreESY_SY_EEEEENS4_13SM90_TMA_LOADENS4_14ComposedLayoutINS4_7SwizzleILi2ELi4ELi3EEENS4_18smem_ptr_flag_bitsILi8EEENSS_INS5_IJNSA_ILi8EEESG_EEENS5_IJSG_SB_EEEEEEEvNS4_8identityES11_S1B_vS1C_EENS_8epilogue10collective6detail29Sm90TmaWarpSpecializedAdapterINS1F_15DefaultEpilogueISI_SJ_SJ_NS1E_6thread17LinearCombinationISI_Li1EffLNS1J_9ScaleType4KindE0ELNS_15FloatRoundStyleE2ESI_EENS1_15EpilogueDefaultEEEEEvvEEEEvNT_6ParamsE,@"STO_CUDA_ENTRY STV_DEFAULT"
_ZN7cutlass13device_kernelINS_4gemm6kernel13GemmUniversalIN4cute5tupleIJiiiiEEENS1_10collective13CollectiveMmaINS1_37MainloopSm90TmaGmmaWarpSpecializedFP8ILi11ENS5_IJNS4_1CILi1EEESB_SB_EEENS1_35KernelTmaWarpSpecializedCooperativeEEENS5_IJNSA_ILi256EEENSA_ILi64EEESG_EEENS_12float_e4m3_tENS5_IJlSB_lEEESI_SJ_NS4_8TiledMMAINS4_8MMA_AtomIJNS4_4SM904GMMA30MMA_64x64x32_F32E4M3E4M3_SS_TNILNSN_7ScaleInE1ELSP_1EEEEEENS4_6LayoutINS5_IJNSA_ILi2EEESB_SB_EEENS5_IJSB_NSA_ILi0EEESV_EEEEENS5_IJNS4_10UnderscoreESY_SY_EEEEENS4_13SM90_TMA_LOADENS4_14ComposedLayoutINS4_7SwizzleILi2ELi4ELi3EEENS4_18smem_ptr_flag_bitsILi8EEENSS_INS5_IJNSA_ILi8EEESG_EEENS5_IJSG_SB_EEEEEEEvNS4_8identityES11_S1B_vS1C_EENS_8epilogue10collective6detail29Sm90TmaWarpSpecializedAdapterINS1F_15DefaultEpilogueISI_SJ_SJ_NS1E_6thread17LinearCombinationISI_Li1EffLNS1J_9ScaleType4KindE0ELNS_15FloatRoundStyleE2ESI_EENS1_15EpilogueDefaultEEEEEvvEEEEvNT_6ParamsE:
[----:B------:R-:W-:Y:S01]  /*0000*/  LDC R1, c[0x0][0x28] ;  /* 0x00000a00ff017b82 */ /* 0x000fe20000000800 */
[----:B------:R-:W0:Y:S01]  /*0010*/  S2R R0, SR_TID.X ;  /* 0x0000000000007919 */ /* 0x000e220000002100 */
[----:B------:R-:W-:Y:S01]  /*0020*/  ELECT P0, URZ, PT ;  /* 0x00000000003f782f */ /* 0x000fe20003800000 */
[----:B------:R-:W-:Y:S01]  /*0030*/  BSSY B0, `(.L_x_0) ;  /* 0x000000f000007945 */ /* 0x000fe20003800000 */
[--C-:B0-----:R-:W-:Y:S02]  /*0040*/  SHF.R.U32.HI R2, RZ, 0x5, R0.reuse ;  /* 0x00000005ff027819 */ /* 0x101fe40000011600 */
[----:B------:R-:W-:-:S03]  /*0050*/  SHF.R.U32.HI R3, RZ, 0x7, R0 ;  /* 0x00000007ff037819 */ /* 0x000fc60000011600 */
[----:B------:R-:W0:Y:S04]  /*0060*/  SHFL.IDX PT, R5, R2, RZ, 0x1f ;  /* 0x00001fff02057589 */ /* 0x000e2800000e0000 */
[----:B------:R1:W2:Y:S01]  /*0070*/  SHFL.IDX PT, R6, R3, RZ, 0x1f ;  /* 0x00001fff03067589 */ /* 0x0002a200000e0000 */
[----:B0-----:R-:W-:-:S13]  /*0080*/  ISETP.NE.OR P0, PT, R5, RZ, !P0 ;  /* 0x000000ff0500720c */ /* 0x001fda0004705670 */
[----:B-12---:R-:W-:Y:S05]  /*0090*/  @P0 BRA `(.L_x_1) ;  /* 0x0000000000200947 */ /* 0x006fea0003800000 */
[----:B------:R-:W-:Y:S02]  /*00a0*/  ULDC.64 UR4, c[0x0][0x198] ;  /* 0x0000660000047ab9 */ /* 0x000fe40000000a00 */
[----:B------:R-:W-:Y:S02]  /*00b0*/  UIADD3 UR6, UP0, UR4, 0xf0, URZ ;  /* 0x000000f004067890 */ /* 0x000fe4000ff1e03f */
[----:B------:R-:W-:Y:S02]  /*00c0*/  UIADD3 UR4, UP1, UR4, 0x1f0, URZ ;  /* 0x000001f004047890 */ /* 0x000fe4000ff3e03f */
[----:B------:R-:W-:Y:S02]  /*00d0*/  UIADD3.X UR7, URZ, UR5, URZ, UP0, !UPT ;  /* 0x000000053f077290 */ /* 0x000fe400087fe43f */
[----:B------:R-:W-:-:S07]  /*00e0*/  UIADD3.X UR5, URZ, UR5, URZ, UP1, !UPT ;  /* 0x000000053f057290 */ /* 0x000fce0008ffe43f */
[----:B------:R0:W-:Y:S02]  /*00f0*/  UTMACCTL.PF [UR6] ;  /* 0x00000000060079b9 */ /* 0x0001e40008040000 */
[----:B------:R0:W-:Y:S02]  /*0100*/  UTMACCTL.PF [UR4] ;  /* 0x00000000040079b9 */ /* 0x0001e40008040000 */
[----:B0-----:R-:W-:Y:S01]  /*0110*/  NOP ;  /* 0x0000000000007918 */ /* 0x001fe20000000000 */
.L_x_1:
[----:B------:R-:W-:Y:S05]  /*0120*/  BSYNC B0 ;  /* 0x0000000000007941 */ /* 0x000fea0003800000 */
.L_x_0:
[----:B------:R-:W0:Y:S02]  /*0130*/  SHFL.IDX PT, R3, R2, RZ, 0x1f ;  /* 0x00001fff02037589 */ /* 0x000e2400000e0000 */
[----:B0-----:R-:W-:-:S13]  /*0140*/  ISETP.NE.AND P0, PT, R3, RZ, PT ;  /* 0x000000ff0300720c */ /* 0x001fda0003f05270 */
[----:B------:R-:W-:Y:S05]  /*0150*/  @P0 BRA `(.L_x_2) ;  /* 0x00000000009c0947 */ /* 0x000fea0003800000 */
[----:B------:R-:W-:Y:S01]  /*0160*/  ELECT P0, URZ, PT ;  /* 0x00000000003f782f */ /* 0x000fe20003800000 */
[----:B------:R-:W-:-:S12]  /*0170*/  BSSY B0, `(.L_x_2) ;  /* 0x0000025000007945 */ /* 0x000fd80003800000 */
[----:B------:R-:W-:Y:S05]  /*0180*/  @!P0 BRA `(.L_x_3) ;  /* 0x00000000008c8947 */ /* 0x000fea0003800000 */
[----:B------:R-:W0:Y:S01]  /*0190*/  S2UR UR8, SR_CgaCtaId ;  /* 0x00000000000879c3 */ /* 0x000e220000008800 */
[----:B------:R-:W-:Y:S01]  /*01a0*/  UMOV UR4, 0x400 ;  /* 0x0000040000047882 */ /* 0x000fe20000000000 */
[----:B------:R-:W-:Y:S01]  /*01b0*/  UMOV UR5, 0x1 ;  /* 0x0000000100057882 */ /* 0x000fe20000000000 */
[----:B------:R-:W-:Y:S02]  /*01c0*/  UMOV UR6, 0x100 ;  /* 0x0000010000067882 */ /* 0x000fe40000000000 */
[----:B------:R-:W-:-:S04]  /*01d0*/  UIADD3 UR6, -UR6, 0x100000, URZ ;  /* 0x0010000006067890 */ /* 0x000fc8000fffe13f */
[----:B------:R-:W-:Y:S02]  /*01e0*/  USHF.L.U32 UR7, UR6, 0xb, URZ ;  /* 0x0000000b06077899 */ /* 0x000fe4000800063f */
[----:B------:R-:W-:Y:S02]  /*01f0*/  USHF.L.U32 UR6, UR6, 0x1, URZ ;  /* 0x0000000106067899 */ /* 0x000fe4000800063f */
[----:B0-----:R-:W-:Y:S02]  /*0200*/  ULEA UR8, UR8, UR4, 0x18 ;  /* 0x0000000408087291 */ /* 0x001fe4000f8ec03f */
[----:B------:R-:W-:-:S04]  /*0210*/  UIADD3 UR4, -UR5, 0x100000, URZ ;  /* 0x0010000005047890 */ /* 0x000fc8000fffe13f */
[----:B------:R-:W-:Y:S02]  /*0220*/  USHF.L.U32 UR5, UR4, 0xb, URZ ;  /* 0x0000000b04057899 */ /* 0x000fe4000800063f */
[----:B------:R-:W-:Y:S01]  /*0230*/  USHF.L.U32 UR4, UR4, 0x1, URZ ;  /* 0x0000000104047899 */ /* 0x000fe2000800063f */
[----:B------:R-:W0:Y:S11]  /*0240*/  FENCE.VIEW.ASYNC.S ;  /* 0x00000000000073c6 */ /* 0x000e360000000000 */
[----:B0-----:R0:W1:Y:S01]  /*0250*/  SYNCS.EXCH.64 URZ, [UR8], UR4 ;  /* 0x00000004083f75b2 */ /* 0x0010620008000100 */
[----:B------:R0:W2:Y:S01]  /*0260*/  SYNCS.EXCH.64 URZ, [UR8+0x58], UR6 ;  /* 0x00005806083f75b2 */ /* 0x0000a20008000100 */
[----:B------:R0:W3:Y:S01]  /*0270*/  SYNCS.EXCH.64 URZ, [UR8+0x8], UR4 ;  /* 0x00000804083f75b2 */ /* 0x0000e20008000100 */
[----:B------:R0:W4:Y:S01]  /*0280*/  SYNCS.EXCH.64 URZ, [UR8+0x60], UR6 ;  /* 0x00006006083f75b2 */ /* 0x0001220008000100 */
[----:B------:R0:W0:Y:S01]  /*0290*/  SYNCS.EXCH.64 URZ, [UR8+0x10], UR4 ;  /* 0x00001004083f75b2 */ /* 0x0000220008000100 */
        /* <DEDUP_REMOVED lines=17> */
[----:B------:R-:W-:Y:S01]  /*03b0*/  NOP ;  /* 0x0000000000007918 */ /* 0x000fe20000000000 */
.L_x_3:
[----:B0-----:R-:W-:Y:S05]  /*03c0*/  BSYNC B0 ;  /* 0x0000000000007941 */ /* 0x001fea0003800000 */
.L_x_2:
[----:B------:R-:W0:Y:S01]  /*03d0*/  SHFL.IDX PT, R2, R2, RZ, 0x1f ;  /* 0x00001fff02027589 */ /* 0x000e2200000e0000 */
[----:B------:R-:W5:Y:S01]  /*03e0*/  LDC R3, c[0x0][0x65c] ;  /* 0x00019700ff037b82 */ /* 0x000f620000000800 */
[----:B------:R-:W-:Y:S02]  /*03f0*/  ELECT P0, URZ, PT ;  /* 0x00000000003f782f */ /* 0x000fe40003800000 */
[----:B------:R-:W-:Y:S01]  /*0400*/  SHF.R.S32.HI R4, RZ, 0x1f, R5 ;  /* 0x0000001fff047819 */ /* 0x000fe20000011405 */
[----:B------:R-:W1:Y:S01]  /*0410*/  S2R R10, SR_CTAID.Y ;  /* 0x00000000000a7919 */ /* 0x000e620000002600 */
[----:B------:R-:W-:Y:S01]  /*0420*/  UMOV UR4, 0x20 ;  /* 0x0000002000047882 */ /* 0x000fe20000000000 */
[C---:B------:R-:W-:Y:S01]  /*0430*/  ISETP.NE.AND P2, PT, R6.reuse, RZ, PT ;  /* 0x000000ff0600720c */ /* 0x040fe20003f45270 */
[----:B------:R-:W-:Y:S01]  /*0440*/  VIADD R11, R6, 0xffffffff ;  /* 0xffffffff060b7836 */ /* 0x000fe20000000000 */
[----:B------:R-:W2:Y:S01]  /*0450*/  S2R R8, SR_CTAID.X ;  /* 0x0000000000087919 */ /* 0x000ea20000002500 */
[----:B------:R-:W-:Y:S01]  /*0460*/  LEA.HI R4, R4, R5, RZ, 0x2 ;  /* 0x0000000504047211 */ /* 0x000fe200078f10ff */
[----:B------:R-:W-:Y:S01]  /*0470*/  NOP ;  /* 0x0000000000007918 */ /* 0x000fe20000000000 */
[----:B------:R-:W-:Y:S01]  /*0480*/  NOP ;  /* 0x0000000000007918 */ /* 0x000fe20000000000 */
[----:B------:R-:W-:-:S02]  /*0490*/  ISETP.GE.U32.AND P1, PT, R11, 0x2, PT ;  /* 0x000000020b00780c */ /* 0x000fc40003f26070 */
[----:B------:R-:W-:-:S05]  /*04a0*/  LOP3.LUT R4, R4, 0xfffffffc, RZ, 0xc0, !PT ;  /* 0xfffffffc04047812 */ /* 0x000fca00078ec0ff */
[----:B------:R-:W-:Y:S01]  /*04b0*/  IMAD.IADD R5, R5, 0x1, -R4 ;  /* 0x0000000105057824 */ /* 0x000fe200078e0a04 */
[----:B0-----:R-:W-:Y:S02]  /*04c0*/  ISETP.NE.OR P0, PT, R2, RZ, !P0 ;  /* 0x000000ff0200720c */ /* 0x001fe40004705670 */
[----:B-----5:R-:W-:-:S11]  /*04d0*/  ISETP.NE.AND P3, PT, R3, 0x1, PT ;  /* 0x000000010300780c */ /* 0x020fd60003f65270 */
[----:B------:R-:W-:Y:S01]  /*04e0*/  VOTEU.ALL UP0, P0 ;  /* 0x00000000003f7886 */ /* 0x000fe20000000000 */
[----:B------:R-:W-:Y:S01]  /*04f0*/  VOTEU.ALL UP1, P0 ;  /* 0x00000000003f7886 */ /* 0x000fe20000020000 */
[----:B------:R-:W2:Y:S01]  /*0500*/  @P3 LDC R9, c[0x0][0x10] ;  /* 0x00000400ff093b82 */ /* 0x000ea20000000800 */
[----:B-1----:R-:W-:Y:S02]  /*0510*/  @P3 IMAD.MOV.U32 R2, RZ, RZ, R10 ;  /* 0x000000ffff023224 */ /* 0x002fe400078e000a */
[----:B------:R-:W-:Y:S01]  /*0520*/  @!UP0 UMOV UR6, 0x400 ;  /* 0x0000040000068882 */ /* 0x000fe20000000000 */
[----:B------:R-:W-:-:S04]  /*0530*/  @!UP0 UIADD3 UR4, -UR4, 0x100000, URZ ;  /* 0x0010000004048890 */ /* 0x000fc8000fffe13f */
[----:B------:R-:W-:Y:S02]  /*0540*/  @!UP0 USHF.L.U32 UR5, UR4, 0xb, URZ ;  /* 0x0000000b04058899 */ /* 0x000fe4000800063f */
[----:B------:R-:W-:Y:S01]  /*0550*/  @!UP0 USHF.L.U32 UR4, UR4, 0x1, URZ ;  /* 0x0000000104048899 */ /* 0x000fe2000800063f */
[----:B------:R-:W-:Y:S02]  /*0560*/  @P3 IMAD.MOV.U32 R3, RZ, RZ, RZ ;  /* 0x000000ffff033224 */ /* 0x000fe400078e00ff */
[----:B------:R-:W-:Y:S01]  /*0570*/  @P3 IMAD.MOV.U32 R13, RZ, RZ, RZ ;  /* 0x000000ffff0d3224 */ /* 0x000fe200078e00ff */
[----:B------:R-:W0:Y:S08]  /*0580*/  @!UP0 S2UR UR7, SR_CgaCtaId ;  /* 0x00000000000789c3 */ /* 0x000e300000008800 */
[----:B------:R-:W1:Y:S01]  /*0590*/  @!P3 LDC R7, c[0x0][0xc] ;  /* 0x00000300ff07bb82 */ /* 0x000e620000000800 */
[----:B--2---:R-:W-:-:S04]  /*05a0*/  @P3 IMAD.WIDE.U32 R2, R8, R9, R2 ;  /* 0x0000000908023225 */ /* 0x004fc800078e0002 */
[----:B------:R-:W-:Y:S02]  /*05b0*/  IMAD.MOV.U32 R9, RZ, RZ, RZ ;  /* 0x000000ffff097224 */ /* 0x000fe400078e00ff */
[----:B------:R-:W-:Y:S01]  /*05c0*/  @P3 IMAD.IADD R3, R3, 0x1, R13 ;  /* 0x0000000103033824 */ /* 0x000fe200078e020d */
[----:B0-----:R-:W-:Y:S01]  /*05d0*/  @!UP0 ULEA UR6, UR7, UR6, 0x18 ;  /* 0x0000000607068291 */ /* 0x001fe2000f8ec03f */
[----:B------:R-:W-:Y:S01]  /*05e0*/  VOTEU.ALL UP0, P0 ;  /* 0x00000000003f7886 */ /* 0x000fe20000000000 */
[----:B------:R-:W-:-:S04]  /*05f0*/  ISETP.NE.AND P0, PT, R5, 0x3, PT ;  /* 0x000000030500780c */ /* 0x000fc80003f05270 */
[----:B------:R-:W-:-:S04]  /*0600*/  ISETP.EQ.OR P0, PT, R5, RZ, !P0 ;  /* 0x000000ff0500720c */ /* 0x000fc80004702670 */
[----:B------:R-:W-:Y:S01]  /*0610*/  ISETP.EQ.AND P0, PT, R6, RZ, P0 ;  /* 0x000000ff0600720c */ /* 0x000fe20000702270 */
[----:B------:R-:W0:Y:S02]  /*0620*/  FENCE.VIEW.ASYNC.S ;  /* 0x00000000000073c6 */ /* 0x000e240000000000 */
[----:B0-----:R0:W3:Y:S01]  /*0630*/  @!UP0 SYNCS.EXCH.64 URZ, [UR6+0xc0], UR4 ;  /* 0x0000c004063f85b2 */ /* 0x0010e20008000100 */
[----:B-1----:R-:W-:Y:S01]  /*0640*/  @!P3 IMAD.WIDE.U32 R6, R7, R10, R8 ;  /* 0x0000000a0706b225 */ /* 0x002fe200078e0008 */
[----:B------:R-:W-:-:S03]  /*0650*/  SEL R4, RZ, 0x1, !P0 ;  /* 0x00000001ff047807 */ /* 0x000fc60004000000 */
[----:B------:R-:W-:Y:S02]  /*0660*/  @!P3 IMAD.MOV.U32 R2, RZ, RZ, R6 ;  /* 0x000000ffff02b224 */ /* 0x000fe400078e0006 */
[----:B------:R-:W-:Y:S01]  /*0670*/  @!P3 IMAD.MOV.U32 R3, RZ, RZ, R7 ;  /* 0x000000ffff03b224 */ /* 0x000fe200078e0007 */
[----:B------:R-:W-:Y:S01]  /*0680*/  SEL R4, R4, 0x2, P1 ;  /* 0x0000000204047807 */ /* 0x000fe20000800000 */
[----:B------:R0:W3:Y:S01]  /*0690*/  @!UP1 SYNCS.EXCH.64 URZ, [UR6+0xc8], UR4 ;  /* 0x0000c804063f95b2 */ /* 0x0000e20008000100 */
[----:B------:R-:W-:Y:S01]  /*06a0*/  NOP ;  /* 0x0000000000007918 */ /* 0x000fe20000000000 */
[----:B---34-:R-:W-:Y:S06]  /*06b0*/  BAR.SYNC.DEFER_BLOCKING 0x0 ;  /* 0x0000000000007b1d */ /* 0x018fec0000010000 */
[----:B------:R-:W-:Y:S05]  /*06c0*/  @!P2 BRA `(.L_x_4) ;  /* 0x00000078000ca947 */ /* 0x000fea0003800000 */
[----:B------:R-:W-:-:S13]  /*06d0*/  ISETP.GT.U32.AND P0, PT, R11, 0x1, PT ;  /* 0x000000010b00780c */ /* 0x000fda0003f04070 */
[----:B0-----:R-:W-:Y:S05]  /*06e0*/  @P0 EXIT ;  /* 0x000000000000094d */ /* 0x001fea0003800000 */
[----:B------:R-:W-:Y:S01]  /*06f0*/  ULDC.64 UR4, c[0x0][0x650] ;  /* 0x0001940000047ab9 */ /* 0x000fe20000000a00 */
[----:B------:R-:W-:Y:S01]  /*0700*/  PRMT R12, RZ, 0x7610, R12 ;  /* 0x00007610ff0c7816 */ /* 0x000fe2000000000c */
[----:B------:R-:W-:Y:S01]  /*0710*/  IMAD.MOV.U32 R6, RZ, RZ, -0x1 ;  /* 0xffffffffff067424 */ /* 0x000fe200078e00ff */
[----:B------:R-:W-:Y:S01]  /*0720*/  ISETP.GE.U32.AND P0, PT, R2, UR4, PT ;  /* 0x0000000402007c0c */ /* 0x000fe2000bf06070 */
[----:B------:R-:W-:Y:S02]  /*0730*/  IMAD.MOV.U32 R7, RZ, RZ, -0x1 ;  /* 0xffffffffff077424 */ /* 0x000fe400078e00ff */
[----:B------:R-:W-:Y:S01]  /*0740*/  IMAD.MOV.U32 R5, RZ, RZ, -0x1 ;  /* 0xffffffffff057424 */ /* 0x000fe200078e00ff */
[----:B------:R-:W-:-:S13]  /*0750*/  ISETP.GE.U32.AND.EX P0, PT, R3, UR5, PT, P0 ;  /* 0x0000000503007c0c */ /* 0x000fda000bf06100 */
[----:B------:R-:W-:Y:S05]  /*0760*/  @P0 BRA `(.L_x_5) ;  /* 0x00000004005c0947 */ /* 0x000fea0003800000 */
[----:B------:R-:W0:Y:S01]  /*0770*/  LDC.64 R16, c[0x0][0x628] ;  /* 0x00018a00ff107b82 */ /* 0x000e220000000a00 */
[----:B------:R-:W-:Y:S02]  /*0780*/  IMAD.MOV.U32 R6, RZ, RZ, R2 ;  /* 0x000000ffff067224 */ /* 0x000fe400078e0002 */
[----:B------:R-:W-:-:S05]  /*0790*/  IMAD.MOV.U32 R7, RZ, RZ, R3 ;  /* 0x000000ffff077224 */ /* 0x000fca00078e0003 */
[----:B------:R-:W1:Y:S08]  /*07a0*/  LDC R18, c[0x0][0x630] ;  /* 0x00018c00ff127b82 */ /* 0x000e700000000800 */
[----:B------:R-:W2:Y:S01]  /*07b0*/  LDC.64 R20, c[0x0][0x620] ;  /* 0x00018800ff147b82 */ /* 0x000ea20000000a00 */
[----:B0-----:R-:W-:-:S04]  /*07c0*/  ISETP.NE.U32.AND P0, PT, R16, RZ, PT ;  /* 0x000000ff1000720c */ /* 0x001fc80003f05070 */
[----:B------:R-:W-:-:S13]  /*07d0*/  ISETP.NE.AND.EX P0, PT, R17, RZ, PT, P0 ;  /* 0x000000ff1100720c */ /* 0x000fda0003f05300 */
[----:B-12---:R-:W-:Y:S05]  /*07e0*/  @!P0 BRA `(.L_x_6) ;  /* 0x0000000000288947 */ /* 0x006fea0003800000 */
[----:B------:R-:W0:Y:S02]  /*07f0*/  LDC R5, c[0x0][0x634] ;  /* 0x00018d00ff057b82 */ /* 0x000e240000000800 */
[----:B0-----:R-:W-:-:S05]  /*0800*/  IADD3 R5, P0, R2, R5, RZ ;  /* 0x0000000502057210 */ /* 0x001fca0007f1e0ff */
[----:B------:R-:W-:-:S04]  /*0810*/  IMAD.X R11, RZ, RZ, R3, P0 ;  /* 0x000000ffff0b7224 */ /* 0x000fc800000e0603 */
[----:B------:R-:W-:-:S04]  /*0820*/  IMAD.WIDE.U32 R6, R11, R16, RZ ;  /* 0x000000100b067225 */ /* 0x000fc800078e00ff */
[----:B------:R-:W-:-:S04]  /*0830*/  IMAD.WIDE.U32 R12, P0, R5, R17, R6 ;  /* 0x00000011050c7225 */ /* 0x000fc80007800006 */
[----:B------:R-:W-:-:S04]  /*0840*/  IMAD.WIDE.U32 R6, R5, R16, RZ ;  /* 0x0000001005067225 */ /* 0x000fc800078e00ff */
[----:B------:R-:W-:Y:S01]  /*0850*/  IMAD.X R15, RZ, RZ, RZ, P0 ;  /* 0x000000ffff0f7224 */ /* 0x000fe200000e06ff */
[----:B------:R-:W-:Y:S01]  /*0860*/  IADD3 RZ, P0, R7, R12, RZ ;  /* 0x0000000c07ff7210 */ /* 0x000fe20007f1e0ff */
[----:B------:R-:W-:-:S04]  /*0870*/  IMAD.MOV.U32 R14, RZ, RZ, R13 ;  /* 0x000000ffff0e7224 */ /* 0x000fc800078e000d */
[----:B------:R-:W-:-:S08]  /*0880*/  IMAD.WIDE.U32.X R6, R11, R17, R14, P0 ;  /* 0x000000110b067225 */ /* 0x000fd000000e040e */
.L_x_6:
[--C-:B------:R-:W-:Y:S01]  /*0890*/  SHF.R.U64 R26, R6, R18, R7.reuse ;  /* 0x00000012061a7219 */ /* 0x100fe20000001207 */
[----:B------:R-:W0:Y:S01]  /*08a0*/  LDC.64 R22, c[0x0][0x640] ;  /* 0x00019000ff167b82 */ /* 0x000e220000000a00 */
[----:B------:R-:W-:Y:S01]  /*08b0*/  I2FP.F32.U32 R5, R8 ;  /* 0x0000000800057245 */ /* 0x000fe20000201000 */
[----:B------:R-:W-:Y:S01]  /*08c0*/  ULDC UR4, c[0x0][0x150] ;  /* 0x0000540000047ab9 */ /* 0x000fe20000000800 */
[----:B------:R-:W-:Y:S02]  /*08d0*/  SHF.R.U32.HI R6, RZ, R18, R7 ;  /* 0x00000012ff067219 */ /* 0x000fe40000011607 */
[----:B------:R-:W-:Y:S01]  /*08e0*/  IADD3 R11, P0, RZ, -R26, RZ ;  /* 0x8000001aff0b7210 */ /* 0x000fe20007f1e0ff */
[----:B------:R-:W-:Y:S01]  /*08f0*/  FMUL R5, R5, UR4 ;  /* 0x0000000405057c20 */ /* 0x000fe20008400000 */
[----:B------:R-:W-:Y:S01]  /*0900*/  ULDC UR4, c[0x0][0x154] ;  /* 0x0000550000047ab9 */ /* 0x000fe20000000800 */
[----:B------:R-:W1:Y:S02]  /*0910*/  LDC R14, c[0x0][0x618] ;  /* 0x00018600ff0e7b82 */ /* 0x000e640000000800 */
[----:B------:R-:W-:-:S02]  /*0920*/  IMAD.X R13, RZ, RZ, ~R6, P0 ;  /* 0x000000ffff0d7224 */ /* 0x000fc400000e0e06 */
[----:B------:R-:W2:Y:S01]  /*0930*/  F2I.U32.TRUNC.NTZ R5, R5 ;  /* 0x0000000500057305 */ /* 0x000ea2000020f000 */
[----:B------:R-:W-:-:S03]  /*0940*/  IMAD.WIDE.U32 R6, R11, R20, R2 ;  /* 0x000000140b067225 */ /* 0x000fc600078e0002 */
[----:B------:R-:W3:Y:S01]  /*0950*/  LDC R9, c[0x0][0x144] ;  /* 0x00005100ff097b82 */ /* 0x000ee20000000800 */
[----:B------:R-:W-:-:S04]  /*0960*/  IMAD R12, R13, R20, RZ ;  /* 0x000000140d0c7224 */ /* 0x000fc800078e02ff */
[----:B------:R-:W-:Y:S02]  /*0970*/  IMAD R11, R11, R21, R12 ;  /* 0x000000150b0b7224 */ /* 0x000fe400078e020c */
[----:B------:R-:W-:Y:S01]  /*0980*/  IMAD.MOV.U32 R12, RZ, RZ, 0x1 ;  /* 0x00000001ff0c7424 */ /* 0x000fe200078e00ff */
[----:B------:R-:W4:Y:S01]  /*0990*/  LDC R18, c[0x0][0x608] ;  /* 0x00018200ff127b82 */ /* 0x000f220000000800 */
[----:B------:R-:W-:Y:S01]  /*09a0*/  IMAD.IADD R11, R7, 0x1, R11 ;  /* 0x00000001070b7824 */ /* 0x000fe200078e020b */
[----:B0-----:R-:W-:Y:S01]  /*09b0*/  ISETP.NE.U32.AND P0, PT, R22, RZ, PT ;  /* 0x000000ff1600720c */ /* 0x001fe20003f05070 */
[----:B--2---:R-:W-:-:S03]  /*09c0*/  IMAD.MOV R7, RZ, RZ, -R5 ;  /* 0x000000ffff077224 */ /* 0x004fc600078e0a05 */
[----:B------:R-:W-:Y:S02]  /*09d0*/  ISETP.NE.AND.EX P0, PT, R23, RZ, PT, P0 ;  /* 0x000000ff1700720c */ /* 0x000fe40003f05300 */
[----:B------:R-:W0:Y:S01]  /*09e0*/  LDC R13, c[0x0][0x658] ;  /* 0x00019600ff0d7b82 */ /* 0x000e220000000800 */
[--C-:B-1----:R-:W-:Y:S02]  /*09f0*/  SHF.R.U64 R16, R6, R14, R11.reuse ;  /* 0x0000000e06107219 */ /* 0x102fe4000000120b */
[----:B------:R-:W-:Y:S02]  /*0a00*/  I2FP.F32.U32 R6, R10 ;  /* 0x0000000a00067245 */ /* 0x000fe40000201000 */
[----:B------:R-:W-:-:S03]  /*0a10*/  SHF.R.U32.HI R11, RZ, R14, R11 ;  /* 0x0000000eff0b7219 */ /* 0x000fc6000001160b */
[----:B------:R-:W1:Y:S01]  /*0a20*/  LDC R17, c[0x0][0x148] ;  /* 0x00005200ff117b82 */ /* 0x000e620000000800 */
[----:B---3--:R-:W-:Y:S02]  /*0a30*/  IMAD R5, R9, R7, R8 ;  /* 0x0000000709057224 */ /* 0x008fe400078e0208 */
[----:B------:R-:W-:Y:S01]  /*0a40*/  FMUL R7, R6, UR4 ;  /* 0x0000000406077c20 */ /* 0x000fe20008400000 */
[----:B------:R-:W-:-:S03]  /*0a50*/  IMAD.MOV.U32 R6, RZ, RZ, -0x1 ;  /* 0xffffffffff067424 */ /* 0x000fc600078e00ff */
[----:B------:R2:W3:Y:S01]  /*0a60*/  F2I.U32.TRUNC.NTZ R15, R7 ;  /* 0x00000007000f7305 */ /* 0x0004e2000020f000 */
[----:B------:R-:W1:Y:S01]  /*0a70*/  LDC R21, c[0x0][0x600] ;  /* 0x00018000ff157b82 */ /* 0x000e620000000800 */
[-CC-:B----4-:R-:W-:Y:S02]  /*0a80*/  SHF.R.U64 R27, R16, R18.reuse, R11.reuse ;  /* 0x00000012101b7219 */ /* 0x190fe4000000120b */
[----:B------:R-:W-:-:S05]  /*0a90*/  SHF.R.U32.HI R8, RZ, R18, R11 ;  /* 0x00000012ff087219 */ /* 0x000fca000001160b */
[----:B------:R-:W4:Y:S01]  /*0aa0*/  LDC R20, c[0x0][0x648] ;  /* 0x00019200ff147b82 */ /* 0x000f220000000800 */
[-CC-:B0-----:R-:W-:Y:S02]  /*0ab0*/  SHF.R.U64 R18, R27, R13.reuse, R8.reuse ;  /* 0x0000000d1b127219 */ /* 0x181fe40000001208 */
[-C--:B------:R-:W-:Y:S02]  /*0ac0*/  SHF.L.U32 R6, R6, R13.reuse, RZ ;  /* 0x0000000d06067219 */ /* 0x080fe400000006ff */
[-C--:B------:R-:W-:Y:S02]  /*0ad0*/  SHF.R.U32.HI R8, RZ, R13.reuse, R8 ;  /* 0x0000000dff087219 */ /* 0x080fe40000011608 */
[----:B------:R-:W-:Y:S01]  /*0ae0*/  LOP3.LUT R14, RZ, R6, RZ, 0x33, !PT ;  /* 0x00000006ff0e7212 */ /* 0x000fe200078e33ff */
[----:B------:R-:W0:Y:S01]  /*0af0*/  LDC R25, c[0x0][0x638] ;  /* 0x00018e00ff197b82 */ /* 0x000e220000000800 */
[----:B------:R-:W-:Y:S01]  /*0b00*/  SHF.L.U32 R11, R12, R13, RZ ;  /* 0x0000000d0c0b7219 */ /* 0x000fe200000006ff */
[----:B------:R-:W-:-:S02]  /*0b10*/  IMAD.MOV.U32 R6, RZ, RZ, R18 ;  /* 0x000000ffff067224 */ /* 0x000fc400078e0012 */
[----:B--2---:R-:W-:-:S04]  /*0b20*/  IMAD.MOV.U32 R7, RZ, RZ, R8 ;  /* 0x000000ffff077224 */ /* 0x004fc800078e0008 */
[----:B------:R-:W2:Y:S01]  /*0b30*/  LDC R24, c[0x0][0x610] ;  /* 0x00018400ff187b82 */ /* 0x000ea20000000800 */
[----:B---3--:R-:W-:Y:S05]  /*0b40*/  @!P0 BRA `(.L_x_7) ;  /* 0x0000000000288947 */ /* 0x008fea0003800000 */
[----:B------:R-:W3:Y:S02]  /*0b50*/  LDC R13, c[0x0][0x64c] ;  /* 0x00019300ff0d7b82 */ /* 0x000ee40000000800 */
[----:B---3--:R-:W-:-:S05]  /*0b60*/  IADD3 R13, P0, R18, R13, RZ ;  /* 0x0000000d120d7210 */ /* 0x008fca0007f1e0ff */
        /* <DEDUP_REMOVED lines=8> */
.L_x_7:
[----:B----4-:R-:W-:Y:S01]  /*0bf0*/  SHF.R.U64 R6, R6, R20, R7 ;  /* 0x0000001406067219 */ /* 0x010fe20000001207 */
[----:B-1----:R-:W-:Y:S01]  /*0c00*/  VIADD R7, R21, 0xffffffff ;  /* 0xffffffff15077836 */ /* 0x002fe20000000000 */
[----:B------:R-:W-:Y:S01]  /*0c10*/  LOP3.LUT R14, R27, R14, RZ, 0xc0, !PT ;  /* 0x0000000e1b0e7212 */ /* 0x000fe200078ec0ff */
[----:B------:R-:W-:Y:S02]  /*0c20*/  IMAD.MOV R15, RZ, RZ, -R15 ;  /* 0x000000ffff0f7224 */ /* 0x000fe400078e0a0f */
[----:B------:R-:W-:Y:S01]  /*0c30*/  IMAD.MOV R8, RZ, RZ, -R6 ;  /* 0x000000ffff087224 */ /* 0x000fe200078e0a06 */
[----:B------:R-:W-:Y:S01]  /*0c40*/  LOP3.LUT R7, R16, R7, RZ, 0xc0, !PT ;  /* 0x0000000710077212 */ /* 0x000fe200078ec0ff */
[----:B------:R-:W-:Y:S02]  /*0c50*/  IMAD R14, R11, R6, R14 ;  /* 0x000000060b0e7224 */ /* 0x000fe400078e020e */
[----:B------:R-:W-:Y:S02]  /*0c60*/  @P3 IMAD R5, R17, R15, R10 ;  /* 0x0000000f11053224 */ /* 0x000fe400078e020a */
[----:B0-----:R-:W-:-:S02]  /*0c70*/  IMAD R6, R8, R25, R18 ;  /* 0x0000001908067224 */ /* 0x001fc400078e0212 */
[----:B--2---:R-:W-:Y:S02]  /*0c80*/  IMAD R5, R14, R24, R5 ;  /* 0x000000180e057224 */ /* 0x004fe400078e0205 */
[----:B------:R-:W-:Y:S02]  /*0c90*/  IMAD R6, R6, R21, R7 ;  /* 0x0000001506067224 */ /* 0x000fe400078e0207 */
[----:B------:R-:W-:-:S03]  /*0ca0*/  IMAD.MOV.U32 R12, RZ, RZ, 0x1 ;  /* 0x00000001ff0c7424 */ /* 0x000fc600078e00ff */
[----:B------:R-:W-:Y:S02]  /*0cb0*/  SEL R7, R6, R5, !P3 ;  /* 0x0000000506077207 */ /* 0x000fe40005800000 */
[----:B------:R-:W-:Y:S01]  /*0cc0*/  SEL R6, R5, R6, !P3 ;  /* 0x0000000605067207 */ /* 0x000fe20005800000 */
[----:B------:R-:W-:-:S07]  /*0cd0*/  IMAD.MOV.U32 R5, RZ, RZ, R26 ;  /* 0x000000ffff057224 */ /* 0x000fce00078e001a */
.L_x_5:
[----:B------:R-:W-:-:S08]  /*0ce0*/  NOP ;  /* 0x0000000000007918 */ /* 0x000fd00000000000 */
[----:B------:R-:W0:Y:S02]  /*0cf0*/  USETMAXREG.TRY_ALLOC.CTAPOOL UP0, 0xe8 ;  /* 0x000000e8000079c8 */ /* 0x000e240008000600 */
[----:B0-----:R-:W-:-:S13]  /*0d00*/  PLOP3.LUT P0, PT, PT, PT, UP0, 0x80, 0x0 ;  /* 0x000000000000781c */ /* 0x001fda0003f0f008 */
[----:B------:R-:W-:Y:S05]  /*0d10*/  @!P0 BRA `(.L_x_5) ;  /* 0xfffffffc00f08947 */ /* 0x000fea000383ffff */
[----:B------:R-:W-:Y:S01]  /*0d20*/  ULDC.64 UR4, c[0x0][0x598] ;  /* 0x0001660000047ab9 */ /* 0x000fe20000000a00 */
[----:B------:R-:W-:Y:S01]  /*0d30*/  ULDC.64 UR16, c[0x0][0x208] ;  /* 0x0000820000107ab9 */ /* 0x000fe20000000a00 */
[----:B------:R-:W-:-:S04]  /*0d40*/  ISETP.NE.U32.AND P0, PT, RZ, UR4, PT ;  /* 0x00000004ff007c0c */ /* 0x000fc8000bf05070 */
[----:B------:R-:W-:-:S13]  /*0d50*/  ISETP.NE.AND.EX P0, PT, RZ, UR5, PT, P0 ;  /* 0x00000005ff007c0c */ /* 0x000fda000bf05300 */
[----:B------:R-:W-:Y:S05]  /*0d60*/  @!P0 BRA `(.L_x_8) ;  /* 0x00000000001c8947 */ /* 0x000fea0003800000 */
[----:B------:R-:W0:Y:S02]  /*0d70*/  LDC.64 R8, c[0x0][0x598] ;  /* 0x00016600ff087b82 */ /* 0x000e240000000a00 */
[----:B0-----:R-:W2:Y:S02]  /*0d80*/  LDG.E.64 R8, desc[UR16][R8.64] ;  /* 0x0000001008087981 */ /* 0x001ea4000c1e1b00 */
[----:B--2---:R-:W-:-:S04]  /*0d90*/  ISETP.NE.U32.AND P0, PT, R8, RZ, PT ;  /* 0x000000ff0800720c */ /* 0x004fc80003f05070 */
[----:B------:R-:W-:-:S13]  /*0da0*/  ISETP.NE.AND.EX P0, PT, R9, RZ, PT, P0 ;  /* 0x000000ff0900720c */ /* 0x000fda0003f05300 */
[----:B------:R-:W-:Y:S05]  /*0db0*/  @!P0 BRA `(.L_x_8) ;  /* 0x0000000000088947 */ /* 0x000fea0003800000 */
[----:B------:R0:W5:Y:S01]  /*0dc0*/  LD.E R8, desc[UR16][R8.64] ;  /* 0x0000001008087980 */ /* 0x000162000c101900 */
[----:B------:R-:W-:Y:S05]  /*0dd0*/  BRA `(.L_x_9) ;  /* 0x0000000000207947 */ /* 0x000fea0003800000 */
.L_x_8:
[----:B------:R-:W-:Y:S02]  /*0de0*/  ULDC.64 UR4, c[0x0][0x588] ;  /* 0x0001620000047ab9 */ /* 0x000fe40000000a00 */
[----:B------:R-:W-:-:S04]  /*0df0*/  ISETP.NE.U32.AND P0, PT, RZ, UR4, PT ;  /* 0x00000004ff007c0c */ /* 0x000fc8000bf05070 */
[----:B------:R-:W-:-:S13]  /*0e00*/  ISETP.NE.AND.EX P0, PT, RZ, UR5, PT, P0 ;  /* 0x00000005ff007c0c */ /* 0x000fda000bf05300 */
[----:B------:R-:W-:Y:S05]  /*0e10*/  @!P0 BRA `(.L_x_10) ;  /* 0x00000000000c8947 */ /* 0x000fea0003800000 */
[----:B------:R-:W0:Y:S02]  /*0e20*/  LDC.64 R8, c[0x0][0x588] ;  /* 0x00016200ff087b82 */ /* 0x000e240000000a00 */
[----:B0-----:R1:W5:Y:S01]  /*0e30*/  LDG.E R8, desc[UR16][R8.64] ;  /* 0x0000001008087981 */ /* 0x001362000c1e1900 */
[----:B------:R-:W-:Y:S05]  /*0e40*/  BRA `(.L_x_9) ;  /* 0x0000000000047947 */ /* 0x000fea0003800000 */
.L_x_10:
[----:B------:R-:W2:Y:S02]  /*0e50*/  LDC R8, c[0x0][0x580] ;  /* 0x00016000ff087b82 */ /* 0x000ea40000000800 */
.L_x_9:
[----:B------:R-:W-:Y:S02]  /*0e60*/  ULDC.64 UR4, c[0x0][0x5a0] ;  /* 0x0001680000047ab9 */ /* 0x000fe40000000a00 */
[----:B------:R-:W-:-:S04]  /*0e70*/  ISETP.NE.U32.AND P0, PT, RZ, UR4, PT ;  /* 0x00000004ff007c0c */ /* 0x000fc8000bf05070 */
[----:B------:R-:W-:-:S13]  /*0e80*/  ISETP.NE.AND.EX P0, PT, RZ, UR5, PT, P0 ;  /* 0x00000005ff007c0c */ /* 0x000fda000bf05300 */
[----:B------:R-:W-:Y:S05]  /*0e90*/  @!P0 BRA `(.L_x_11) ;  /* 0x00000000001c8947 */ /* 0x000fea0003800000 */
[----:B------:R-:W3:Y:S02]  /*0ea0*/  LDC.64 R10, c[0x0][0x5a0] ;  /* 0x00016800ff0a7b82 */ /* 0x000ee40000000a00 */
[----:B---3--:R-:W3:Y:S02]  /*0eb0*/  LDG.E.64 R10, desc[UR16][R10.64] ;  /* 0x000000100a0a7981 */ /* 0x008ee4000c1e1b00 */
[----:B---3--:R-:W-:-:S04]  /*0ec0*/  ISETP.NE.U32.AND P0, PT, R10, RZ, PT ;  /* 0x000000ff0a00720c */ /* 0x008fc80003f05070 */
[----:B------:R-:W-:-:S13]  /*0ed0*/  ISETP.NE.AND.EX P0, PT, R11, RZ, PT, P0 ;  /* 0x000000ff0b00720c */ /* 0x000fda0003f05300 */
[----:B------:R-:W-:Y:S05]  /*0ee0*/  @!P0 BRA `(.L_x_11) ;  /* 0x0000000000088947 */ /* 0x000fea0003800000 */
[----:B01----:R0:W5:Y:S01]  /*0ef0*/  LD.E R9, desc[UR16][R10.64] ;  /* 0x000000100a097980 */ /* 0x003162000c101900 */
[----:B------:R-:W-:Y:S05]  /*0f00*/  BRA `(.L_x_12) ;  /* 0x0000000000207947 */ /* 0x000fea0003800000 */
.L_x_11:
[----:B------:R-:W-:Y:S02]  /*0f10*/  ULDC.64 UR4, c[0x0][0x590] ;  /* 0x0001640000047ab9 */ /* 0x000fe40000000a00 */
[----:B------:R-:W-:-:S04]  /*0f20*/  ISETP.NE.U32.AND P0, PT, RZ, UR4, PT ;  /* 0x00000004ff007c0c */ /* 0x000fc8000bf05070 */
[----:B------:R-:W-:-:S13]  /*0f30*/  ISETP.NE.AND.EX P0, PT, RZ, UR5, PT, P0 ;  /* 0x00000005ff007c0c */ /* 0x000fda000bf05300 */
[----:B------:R-:W-:Y:S05]  /*0f40*/  @!P0 BRA `(.L_x_13) ;  /* 0x00000000000c8947 */ /* 0x000fea0003800000 */
[----:B------:R-:W0:Y:S02]  /*0f50*/  LDC.64 R10, c[0x0][0x590] ;  /* 0x00016400ff0a7b82 */ /* 0x000e240000000a00 */
[----:B01----:R1:W5:Y:S01]  /*0f60*/  LDG.E R9, desc[UR16][R10.64] ;  /* 0x000000100a097981 */ /* 0x003362000c1e1900 */
[----:B------:R-:W-:Y:S05]  /*0f70*/  BRA `(.L_x_12) ;  /* 0x0000000000047947 */ /* 0x000fea0003800000 */
.L_x_13:
[----:B01----:R-:W3:Y:S02]  /*0f80*/  LDC R9, c[0x0][0x584] ;  /* 0x00016100ff097b82 */ /* 0x003ee40000000800 */
.L_x_12:
[----:B------:R-:W-:-:S13]  /*0f90*/  LOP3.LUT P0, RZ, R12, 0xff, RZ, 0xc0, !PT ;  /* 0x000000ff0cff7812 */ /* 0x000fda000780c0ff */
[----:B------:R-:W-:Y:S05]  /*0fa0*/  @!P0 EXIT ;  /* 0x000000000000894d */ /* 0x000fea0003800000 */
[----:B------:R-:W-:Y:S01]  /*0fb0*/  ULDC UR4, c[0x0][0x28c] ;  /* 0x0000a30000047ab9 */ /* 0x000fe20000000800 */
[----:B------:R-:W-:Y:S01]  /*0fc0*/  LOP3.LUT R142, R4, 0x1, RZ, 0xfc, !PT ;  /* 0x00000001048e7812 */ /* 0x000fe200078efcff */
[----:B------:R-:W-:-:S04]  /*0fd0*/  UIADD3 UR4, UR4, 0x3f, URZ ;  /* 0x0000003f04047890 */ /* 0x000fc8000fffe03f */
[----:B------:R-:W-:-:S04]  /*0fe0*/  USHF.R.S32.HI UR5, URZ, 0x1f, UR4 ;  /* 0x0000001f3f057899 */ /* 0x000fc80008011404 */
[----:B------:R-:W-:-:S03]  /*0ff0*/  ULEA.HI UR5, UR5, UR4, URZ, 0x6 ;  /* 0x0000000405057291 */ /* 0x000fc6000f8f303f */
[----:B------:R-:W-:Y:S01]  /*1000*/  UMOV UR4, URZ ;  /* 0x0000003f00047c82 */ /* 0x000fe20008000000 */
[----:B------:R-:W-:-:S03]  /*1010*/  USHF.R.S32.HI UR9, URZ, 0x6, UR5 ;  /* 0x000000063f097899 */ /* 0x000fc60008011405 */
[----:B------:R-:W-:-:S09]  /*1020*/  UMOV UR5, URZ ;  /* 0x0000003f00057c82 */ /* 0x000fd20008000000 */
.L_x_166:
[----:B01----:R-:W-:Y:S01]  /*1030*/  LOP3.LUT R10, R0, 0x80, RZ, 0xc0, !PT ;  /* 0x00000080000a7812 */ /* 0x003fe200078ec0ff */
[----:B------:R-:W0:Y:S01]  /*1040*/  S2UR UR13, SR_CgaCtaId ;  /* 0x00000000000d79c3 */ /* 0x000e220000008800 */
[----:B------:R-:W-:Y:S01]  /*1050*/  UMOV UR12, 0x400 ;  /* 0x00000400000c7882 */ /* 0x000fe20000000000 */
[----:B------:R-:W-:Y:S01]  /*1060*/  UMOV UR6, URZ ;  /* 0x0000003f00067c82 */ /* 0x000fe20008000000 */
[----:B------:R-:W-:Y:S01]  /*1070*/  SHF.R.U32.HI R10, RZ, 0x7, R10 ;  /* 0x00000007ff0a7819 */ /* 0x000fe2000001160a */
[----:B------:R-:W-:Y:S01]  /*1080*/  UMOV UR7, URZ ;  /* 0x0000003f00077c82 */ /* 0x000fe20008000000 */
[----:B------:R-:W-:Y:S01]  /*1090*/  UMOV UR18, UR5 ;  /* 0x0000000500127c82 */ /* 0x000fe20008000000 */
[----:B------:R-:W-:Y:S02]  /*10a0*/  CS2R R18, SRZ ;  /* 0x0000000000127805 */ /* 0x000fe4000001ff00 */
[----:B------:R-:W-:Y:S01]  /*10b0*/  CS2R R16, SRZ ;  /* 0x0000000000107805 */ /* 0x000fe2000001ff00 */
[----:B------:R-:W1:Y:S01]  /*10c0*/  LDC R11, c[0x0][0x28c] ;  /* 0x0000a300ff0b7b82 */ /* 0x000e620000000800 */
[----:B----4-:R-:W4:Y:S01]  /*10d0*/  SHFL.IDX PT, R10, R10, RZ, 0x1f ;  /* 0x00001fff0a0a7589 */ /* 0x010f2200000e0000 */
[----:B------:R-:W-:-:S02]  /*10e0*/  CS2R R20, SRZ ;  /* 0x0000000000147805 */ /* 0x000fc4000001ff00 */
[----:B------:R-:W-:Y:S02]  /*10f0*/  CS2R R22, SRZ ;  /* 0x0000000000167805 */ /* 0x000fe4000001ff00 */
[----:B------:R-:W-:Y:S02]  /*1100*/  CS2R R88, SRZ ;  /* 0x0000000000587805 */ /* 0x000fe4000001ff00 */
[----:B------:R-:W-:Y:S02]  /*1110*/  CS2R R90, SRZ ;  /* 0x00000000005a7805 */ /* 0x000fe4000001ff00 */
[----:B------:R-:W-:Y:S02]  /*1120*/  CS2R R92, SRZ ;  /* 0x00000000005c7805 */ /* 0x000fe4000001ff00 */
[----:B------:R-:W-:Y:S02]  /*1130*/  CS2R R96, SRZ ;  /* 0x0000000000607805 */ /* 0x000fe4000001ff00 */
        /* <DEDUP_REMOVED lines=16> */
[----:B-1----:R-:W-:Y:S02]  /*1240*/  ISETP.GE.AND P0, PT, R11, 0x1, PT ;  /* 0x000000010b00780c */ /* 0x002fe40003f06270 */
[----:B------:R-:W-:Y:S02]  /*1250*/  CS2R R128, SRZ ;  /* 0x0000000000807805 */ /* 0x000fe4000001ff00 */
[----:B----4-:R-:W-:-:S02]  /*1260*/  R2UR UR8, R10 ;  /* 0x000000000a0872ca */ /* 0x010fc400000e0000 */
[----:B------:R-:W-:Y:S02]  /*1270*/  CS2R R130, SRZ ;  /* 0x0000000000827805 */ /* 0x000fe4000001ff00 */
[----:B------:R-:W-:Y:S02]  /*1280*/  CS2R R132, SRZ ;  /* 0x0000000000847805 */ /* 0x000fe4000001ff00 */
[----:B------:R-:W-:Y:S02]  /*1290*/  CS2R R134, SRZ ;  /* 0x0000000000867805 */ /* 0x000fe4000001ff00 */
[----:B------:R-:W-:Y:S02]  /*12a0*/  CS2R R136, SRZ ;  /* 0x0000000000887805 */ /* 0x000fe4000001ff00 */
[----:B------:R-:W-:Y:S02]  /*12b0*/  CS2R R138, SRZ ;  /* 0x00000000008a7805 */ /* 0x000fe4000001ff00 */
[----:B------:R-:W-:Y:S01]  /*12c0*/  CS2R R140, SRZ ;  /* 0x00000000008c7805 */ /* 0x000fe2000001ff00 */
[----:B------:R-:W-:Y:S01]  /*12d0*/  IMAD.MOV.U32 R143, RZ, RZ, RZ ;  /* 0x000000ffff8f7224 */ /* 0x000fe200078e00ff */
[----:B------:R-:W-:Y:S01]  /*12e0*/  CS2R R56, SRZ ;  /* 0x0000000000387805 */ /* 0x000fe2000001ff00 */
[----:B------:R-:W-:Y:S01]  /*12f0*/  IMAD.MOV.U32 R145, RZ, RZ, RZ ;  /* 0x000000ffff917224 */ /* 0x000fe200078e00ff */
[----:B------:R-:W-:Y:S01]  /*1300*/  CS2R R58, SRZ ;  /* 0x00000000003a7805 */ /* 0x000fe2000001ff00 */
[----:B--23--:R-:W-:Y:S01]  /*1310*/  IMAD.U32 R13, RZ, RZ, UR4 ;  /* 0x00000004ff0d7e24 */ /* 0x00cfe2000f8e00ff */
[----:B------:R-:W-:Y:S01]  /*1320*/  CS2R R60, SRZ ;  /* 0x00000000003c7805 */ /* 0x000fe2000001ff00 */
[----:B------:R-:W-:Y:S01]  /*1330*/  ULEA.HI UR10, UR8, UR8, URZ, 0x1 ;  /* 0x00000008080a7291 */ /* 0x000fe2000f8f083f */
[----:B------:R-:W-:-:S02]  /*1340*/  CS2R R62, SRZ ;  /* 0x00000000003e7805 */ /* 0x000fc4000001ff00 */
[----:B------:R-:W-:Y:S02]  /*1350*/  CS2R R64, SRZ ;  /* 0x0000000000407805 */ /* 0x000fe4000001ff00 */
[----:B------:R-:W-:Y:S01]  /*1360*/  CS2R R66, SRZ ;  /* 0x0000000000427805 */ /* 0x000fe2000001ff00 */
[----:B------:R-:W-:Y:S01]  /*1370*/  ULOP3.LUT UR11, UR10, 0xffffe, URZ, 0xc0, !UPT ;  /* 0x000ffffe0a0b7892 */ /* 0x000fe2000f8ec03f */
[----:B------:R-:W-:Y:S01]  /*1380*/  CS2R R68, SRZ ;  /* 0x0000000000447805 */ /* 0x000fe2000001ff00 */
[----:B0-----:R-:W-:Y:S01]  /*1390*/  ULEA UR10, UR13, UR12, 0x18 ;  /* 0x0000000c0d0a7291 */ /* 0x001fe2000f8ec03f */
[----:B------:R-:W-:Y:S01]  /*13a0*/  CS2R R70, SRZ ;  /* 0x0000000000467805 */ /* 0x000fe2000001ff00 */
[----:B------:R-:W-:Y:S01]  /*13b0*/  UIADD3 UR11, UR8, -UR11, URZ ;  /* 0x8000000b080b7290 */ /* 0x000fe2000fffe03f */
[----:B------:R-:W-:Y:S02]  /*13c0*/  CS2R R72, SRZ ;  /* 0x0000000000487805 */ /* 0x000fe4000001ff00 */
[----:B------:R-:W-:Y:S01]  /*13d0*/  CS2R R74, SRZ ;  /* 0x00000000004a7805 */ /* 0x000fe2000001ff00 */
[----:B------:R-:W-:Y:S01]  /*13e0*/  UMOV UR8, URZ ;  /* 0x0000003f00087c82 */ /* 0x000fe20008000000 */
[----:B------:R-:W-:Y:S01]  /*13f0*/  ULEA UR11, UR11, UR10, 0xc ;  /* 0x0000000a0b0b7291 */ /* 0x000fe2000f8e603f */
[----:B------:R-:W-:-:S02]  /*1400*/  CS2R R76, SRZ ;  /* 0x00000000004c7805 */ /* 0x000fc4000001ff00 */
[----:B------:R-:W-:Y:S02]  /*1410*/  CS2R R78, SRZ ;  /* 0x00000000004e7805 */ /* 0x000fe4000001ff00 */
[----:B------:R-:W-:Y:S01]  /*1420*/  CS2R R80, SRZ ;  /* 0x0000000000507805 */ /* 0x000fe2000001ff00 */
[----:B------:R-:W-:Y:S01]  /*1430*/  UIADD3 UR11, UR11, 0x180, URZ ;  /* 0x000001800b0b7890 */ /* 0x000fe2000fffe03f */
[----:B------:R-:W-:Y:S02]  /*1440*/  CS2R R82, SRZ ;  /* 0x0000000000527805 */ /* 0x000fe4000001ff00 */
[----:B------:R-:W-:Y:S02]  /*1450*/  CS2R R84, SRZ ;  /* 0x0000000000547805 */ /* 0x000fe4000001ff00 */
[----:B------:R-:W-:Y:S01]  /*1460*/  CS2R R86, SRZ ;  /* 0x0000000000567805 */ /* 0x000fe2000001ff00 */
[----:B------:R-:W-:Y:S01]  /*1470*/  USHF.R.U32.HI UR11, URZ, 0x4, UR11 ;  /* 0x000000043f0b7899 */ /* 0x000fe2000801160b */
[----:B------:R-:W-:-:S02]  /*1480*/  CS2R R24, SRZ ;  /* 0x0000000000187805 */ /* 0x000fc4000001ff00 */
[----:B------:R-:W-:Y:S02]  /*1490*/  CS2R R26, SRZ ;  /* 0x00000000001a7805 */ /* 0x000fe4000001ff00 */
[----:B------:R-:W-:Y:S01]  /*14a0*/  CS2R R28, SRZ ;  /* 0x00000000001c7805 */ /* 0x000fe2000001ff00 */
[----:B------:R-:W-:Y:S01]  /*14b0*/  ULOP3.LUT UR11, UR11, 0x3fff, URZ, 0xc0, !UPT ;  /* 0x00003fff0b0b7892 */ /* 0x000fe2000f8ec03f */
        /* <DEDUP_REMOVED lines=12> */
[----:B------:R-:W-:Y:S01]  /*1580*/  CS2R R54, SRZ ;  /* 0x0000000000367805 */ /* 0x000fe2000001ff00 */
[----:B------:R-:W-:Y:S06]  /*1590*/  @!P0 BRA `(.L_x_14) ;  /* 0x0000000800588947 */ /* 0x000fec0003800000 */
[----:B------:R-:W-:-:S13]  /*15a0*/  ISETP.NE.AND P1, PT, R142, 0x3, PT ;  /* 0x000000038e00780c */ /* 0x000fda0003f25270 */
[----:B------:R-:W-:Y:S05]  /*15b0*/  @!P1 BRA `(.L_x_15) ;  /* 0x0000000000049947 */ /* 0x000fea0003800000 */
[----:B------:R-:W-:Y:S01]  /*15c0*/  BPT.TRAP 0x1 ;  /* 0x000000040000795c */ /* 0x000fe20000300000 */
.L_x_15:
[----:B------:R-:W-:Y:S01]  /*15d0*/  ULEA UR6, UR5, UR10, 0x3 ;  /* 0x0000000a05067291 */ /* 0x000fe2000f8e183f */
[----:B------:R-:W-:-:S05]  /*15e0*/  IMAD.U32 R10, RZ, RZ, UR4 ;  /* 0x00000004ff0a7e24 */ /* 0x000fca000f8e00ff */
[----:B------:R-:W-:-:S04]  /*15f0*/  SHF.L.U32 R10, R10, 0x1f, RZ ;  /* 0x0000001f0a0a7819 */ /* 0x000fc800000006ff */
[----:B------:R0:W1:Y:S01]  /*1600*/  SYNCS.PHASECHK.TRANS64.TRYWAIT P0, [UR6], R10 ;  /* 0x0000000aff0075a7 */ /* 0x0000620008000146 */
[----:B------:R-:W-:Y:S05]  /*1610*/  @!P1 BRA `(.L_x_16) ;  /* 0x0000000000049947 */ /* 0x000fea0003800000 */
[----:B------:R-:W-:Y:S01]  /*1620*/  BPT.TRAP 0x1 ;  /* 0x000000040000795c */ /* 0x000fe20000300000 */
.L_x_16:
[----:B-1----:R-:W-:Y:S05]  /*1630*/  @P0 BRA `(.L_x_17) ;  /* 0x0000000000080947 */ /* 0x002fea0003800000 */
[----:B------:R-:W1:Y:S02]  /*1640*/  SYNCS.PHASECHK.TRANS64.TRYWAIT P0, [UR6], R10 ;  /* 0x0000000aff0075a7 */ /* 0x000e640008000146 */
[----:B-1----:R-:W-:Y:S05]  /*1650*/  @!P0 BRA `(.L_x_18) ;  /* 0x0000008000b08947 */ /* 0x002fea0003800000 */
.L_x_17:
[----:B------:R-:W-:Y:S01]  /*1660*/  UIADD3 UR6, UR10, 0x2c180, URZ ;  /* 0x0002c1800a067890 */ /* 0x000fe2000fffe03f */
[----:B------:R-:W-:Y:S01]  /*1670*/  WARPGROUP.ARRIVE ;  /* 0x00000000000079c5 */ /* 0x000fe20000000000 */
[----:B------:R-:W-:Y:S01]  /*1680*/  ULOP3.LUT UR8, UR11, 0x10000, URZ, 0xfc, !UPT ;  /* 0x000100000b087892 */ /* 0x000fe2000f8efc3f */
[----:B------:R-:W-:Y:S01]  /*1690*/  CS2R R18, SRZ ;  /* 0x0000000000127805 */ /* 0x000fe2000001ff00 */
[----:B------:R-:W-:Y:S01]  /*16a0*/  USHF.R.U32.HI UR6, URZ, 0x4, UR6 ;  /* 0x000000043f067899 */ /* 0x000fe20008011606 */
[----:B------:R-:W-:Y:S01]  /*16b0*/  CS2R R16, SRZ ;  /* 0x0000000000107805 */ /* 0x000fe2000001ff00 */
[----:B------:R-:W-:Y:S01]  /*16c0*/  ULEA UR8, UR5, UR8, 0xa ;  /* 0x0000000805087291 */ /* 0x000fe2000f8e503f */
[----:B------:R-:W-:Y:S01]  /*16d0*/  CS2R R20, SRZ ;  /* 0x0000000000147805 */ /* 0x000fe2000001ff00 */
[----:B------:R-:W-:Y:S01]  /*16e0*/  ULOP3.LUT UR6, UR6, 0x3fff, URZ, 0xc0, !UPT ;  /* 0x00003fff06067892 */ /* 0x000fe2000f8ec03f */
[----:B------:R-:W-:Y:S01]  /*16f0*/  CS2R R22, SRZ ;  /* 0x0000000000167805 */ /* 0x000fe2000001ff00 */
[----:B------:R-:W-:Y:S01]  /*1700*/  UMOV UR13, 0x80000020 ;  /* 0x80000020000d7882 */ /* 0x000fe20000000000 */
[----:B------:R-:W-:Y:S01]  /*1710*/  UMOV UR15, 0x80000020 ;  /* 0x80000020000f7882 */ /* 0x000fe20000000000 */
[----:B------:R-:W-:Y:S01]  /*1720*/  ULOP3.LUT UR6, UR6, 0x10000, URZ, 0xfc, !UPT ;  /* 0x0001000006067892 */ /* 0x000fe2000f8efc3f */
[----:B------:R-:W-:Y:S01]  /*1730*/  CS2R R88, SRZ ;  /* 0x0000000000587805 */ /* 0x000fe2000001ff00 */
[----:B------:R-:W-:Y:S01]  /*1740*/  UMOV UR12, UR8 ;  /* 0x00000008000c7c82 */ /* 0x000fe20008000000 */
[----:B------:R-:W-:Y:S01]  /*1750*/  CS2R R90, SRZ ;  /* 0x00000000005a7805 */ /* 0x000fe2000001ff00 */
[----:B------:R-:W-:Y:S01]  /*1760*/  ULEA UR7, UR5, UR6, 0x8 ;  /* 0x0000000605077291 */ /* 0x000fe2000f8e403f */
[----:B------:R-:W-:Y:S01]  /*1770*/  CS2R R92, SRZ ;  /* 0x00000000005c7805 */ /* 0x000fe2000001ff00 */
[----:B------:R-:W-:Y:S01]  /*1780*/  UIADD3 UR6, UR8, 0x200, URZ ;  /* 0x0000020008067890 */ /* 0x000fe2000fffe03f */
[----:B------:R-:W-:-:S02]  /*1790*/  CS2R R96, SRZ ;  /* 0x0000000000607805 */ /* 0x000fc4000001ff00 */
[----:B------:R-:W-:Y:S02]  /*17a0*/  CS2R R94, SRZ ;  /* 0x00000000005e7805 */ /* 0x000fe4000001ff00 */
[----:B------:R-:W-:Y:S02]  /*17b0*/  CS2R R98, SRZ ;  /* 0x0000000000627805 */ /* 0x000fe4000001ff00 */
[----:B------:R-:W-:Y:S01]  /*17c0*/  CS2R R100, SRZ ;  /* 0x0000000000647805 */ /* 0x000fe2000001ff00 */
[----:B------:R-:W-:Y:S01]  /*17d0*/  UMOV UR14, UR7 ;  /* 0x00000007000e7c82 */ /* 0x000fe20008000000 */
[----:B------:R-:W-:Y:S01]  /*17e0*/  CS2R R102, SRZ ;  /* 0x0000000000667805 */ /* 0x000fe2000001ff00 */
[----:B------:R-:W-:Y:S01]  /*17f0*/  QGMMA.64x64x32.F32.E4M3.E4M3 R56, gdesc[UR12], RZ, !UPT ;  /* 0x00e000000c3879f3 */ /* 0x000fe2000c7008ff */
[----:B------:R-:W-:Y:S01]  /*1800*/  UMOV UR12, UR6 ;  /* 0x00000006000c7c82 */ /* 0x000fe20008000000 */
[----:B------:R-:W-:Y:S01]  /*1810*/  UMOV UR13, 0x80000020 ;  /* 0x80000020000d7882 */ /* 0x000fe20000000000 */
[----:B------:R-:W-:Y:S01]  /*1820*/  UMOV UR6, 0x2 ;  /* 0x0000000200067882 */ /* 0x000fe20000000000 */
[----:B------:R-:W-:Y:S01]  /*1830*/  QGMMA.64x64x32.F32.E4M3.E4M3 R24, gdesc[UR12], RZ, !UPT ;  /* 0x00e000000c1879f3 */ /* 0x000fe2000c7008ff */
[----:B------:R-:W-:Y:S01]  /*1840*/  UIADD3 UR14, UR7, 0x2, URZ ;  /* 0x00000002070e7890 */ /* 0x000fe2000fffe03f */
[----:B------:R-:W-:Y:S01]  /*1850*/  CS2R R104, SRZ ;  /* 0x0000000000687805 */ /* 0x000fe2000001ff00 */
[----:B------:R-:W-:Y:S01]  /*1860*/  UIADD3 UR12, UR8, 0x2, URZ ;  /* 0x00000002080c7890 */ /* 0x000fe2000fffe03f */
[----:B------:R-:W-:Y:S01]  /*1870*/  CS2R R108, SRZ ;  /* 0x00000000006c7805 */ /* 0x000fe2000001ff00 */
[----:B------:R-:W-:Y:S01]  /*1880*/  ULDC UR7, c[0x0][0x50c] ;  /* 0x0001430000077ab9 */ /* 0x000fe20000000800 */
[----:B------:R-:W-:Y:S01]  /*1890*/  UIADD3 UR8, UR8, 0x202, URZ ;  /* 0x0000020208087890 */ /* 0x000fe2000fffe03f */
[----:B------:R-:W-:Y:S01]  /*18a0*/  CS2R R106, SRZ ;  /* 0x00000000006a7805 */ /* 0x000fe2000001ff00 */
[----:B------:R-:W-:Y:S01]  /*18b0*/  UISETP.NE.AND UP0, UPT, UR7, 0x2, UPT ;  /* 0x000000020700788c */ /* 0x000fe2000bf05270 */
[----:B------:R-:W-:Y:S01]  /*18c0*/  CS2R R110, SRZ ;  /* 0x00000000006e7805 */ /* 0x000fe2000001ff00 */
[----:B------:R-:W-:Y:S01]  /*18d0*/  UMOV UR13, 0x80000020 ;  /* 0x80000020000d7882 */ /* 0x000fe20000000000 */
[----:B------:R-:W-:Y:S01]  /*18e0*/  UMOV UR15, 0x80000020 ;  /* 0x80000020000f7882 */ /* 0x000fe20000000000 */
[----:B------:R-:W-:Y:S01]  /*18f0*/  USEL UR7, URZ, 0x1, UP0 ;  /* 0x000000013f077887 */ /* 0x000fe20008000000 */
[----:B------:R-:W-:-:S02]  /*1900*/  CS2R R112, SRZ ;  /* 0x0000000000707805 */ /* 0x000fc4000001ff00 */
[----:B------:R-:W-:Y:S02]  /*1910*/  CS2R R114, SRZ ;  /* 0x0000000000727805 */ /* 0x000fe4000001ff00 */
[----:B------:R-:W-:Y:S02]  /*1920*/  CS2R R116, SRZ ;  /* 0x0000000000747805 */ /* 0x000fe4000001ff00 */
[----:B------:R-:W-:Y:S02]  /*1930*/  CS2R R118, SRZ ;  /* 0x0000000000767805 */ /* 0x000fe4000001ff00 */
[----:B------:R-:W-:Y:S02]  /*1940*/  CS2R R120, SRZ ;  /* 0x0000000000787805 */ /* 0x000fe4000001ff00 */
[----:B------:R-:W-:Y:S02]  /*1950*/  ISETP.NE.AND P0, PT, RZ, UR7, PT ;  /* 0x00000007ff007c0c */ /* 0x000fe4000bf05270 */
        /* <DEDUP_REMOVED lines=10> */
[----:B------:R-:W-:Y:S02]  /*1a00*/  IMAD.MOV.U32 R143, RZ, RZ, RZ ;  /* 0x000000ffff8f7224 */ /* 0x000fe400078e00ff */
[----:B------:R-:W-:Y:S01]  /*1a10*/  IMAD.MOV.U32 R145, RZ, RZ, RZ ;  /* 0x000000ffff917224 */ /* 0x000fe200078e00ff */
[----:B------:R-:W-:Y:S01]  /*1a20*/  QGMMA.64x64x32.F32.E4M3.E4M3 R56, gdesc[UR12], R56 ;  /* 0x00e000000c3879f3 */ /* 0x000fe20008700838 */
[----:B------:R-:W-:Y:S01]  /*1a30*/  UMOV UR12, UR8 ;  /* 0x00000008000c7c82 */ /* 0x000fe20008000000 */
[----:B------:R-:W-:-:S02]  /*1a40*/  UMOV UR13, 0x80000020 ;  /* 0x80000020000d7882 */ /* 0x000fc40000000000 */
[----:B------:R-:W-:Y:S01]  /*1a50*/  QGMMA.64x64x32.F32.E4M3.E4M3 R24, gdesc[UR12], R24, gsb0 ;  /* 0x00e000000c1879f3 */ /* 0x000fe20008000818 */
[----:B------:R-:W-:Y:S05]  /*1a60*/  @!P0 BRA `(.L_x_19) ;  /* 0x0000000400088947 */ /* 0x000fea0003800000 */
[----:B------:R-:W-:Y:S02]  /*1a70*/  WARPGROUP.DEPBAR.LE gsb0, 0x0 ;  /* 0x00008000000079c5 */ /* 0x000fe40000010000 */
[----:B------:R-:W-:-:S01]  /*1a80*/  FADD R145, RZ, R56 ;  /* 0x00000038ff917221 */ /* 0x000fc20000000000 */
[----:B------:R-:W-:Y:S01]  /*1a90*/  FADD R140, RZ, R57 ;  /* 0x00000039ff8c7221 */ /* 0x000fe20000000000 */
        /* <DEDUP_REMOVED lines=62> */
[----:B------:R-:W-:-:S06]  /*1e80*/  UMOV UR6, URZ ;  /* 0x0000003f00067c82 */ /* 0x000fcc0008000000 */
.L_x_19:
[----:B------:R-:W-:-:S04]  /*1e90*/  UIADD3 UR18, UR5, 0x1, URZ ;  /* 0x0000000105127890 */ /* 0x000fc8000fffe03f */
[----:B------:R-:W-:-:S04]  /*1ea0*/  UISETP.NE.AND UP0, UPT, UR18, 0xb, UPT ;  /* 0x0000000b1200788c */ /* 0x000fc8000bf05270 */
[----:B------:R-:W-:Y:S02]  /*1eb0*/  USEL UR8, URZ, 0x1, UP0 ;  /* 0x000000013f087887 */ /* 0x000fe40008000000 */
[----:B------:R-:W-:Y:S02]  /*1ec0*/  USEL UR18, UR18, URZ, UP0 ;  /* 0x0000003f12127287 */ /* 0x000fe40008000000 */
[----:B------:R-:W-:-:S06]  /*1ed0*/  ULOP3.LUT UR8, UR4, UR8, URZ, 0x3c, !UPT ;  /* 0x0000000804087292 */ /* 0x000fcc000f8e3c3f */
[----:B------:R-:W-:Y:S01]  /*1ee0*/  IMAD.U32 R13, RZ, RZ, UR8 ;  /* 0x00000008ff0d7e24 */ /* 0x000fe2000f8e00ff */
[----:B------:R-:W-:-:S06]  /*1ef0*/  UMOV UR8, 0x1 ;  /* 0x0000000100087882 */ /* 0x000fcc0000000000 */
.L_x_14:
[----:B------:R-:W-:-:S04]  /*1f00*/  UISETP.LT.AND UP0, UPT, UR9, 0x1, UPT ;  /* 0x000000010900788c */ /* 0x000fc8000bf01270 */
[----:B------:R-:W-:-:S04]  /*1f10*/  USEL UR12, UR9, 0x1, UP0 ;  /* 0x00000001090c7887 */ /* 0x000fc80008000000 */
[----:B------:R-:W-:-:S04]  /*1f20*/  UIADD3 UR12, UR9, -UR12, URZ ;  /* 0x8000000c090c7290 */ /* 0x000fc8000fffe03f */
[----:B------:R-:W-:-:S06]  /*1f30*/  UISETP.GE.AND UP0, UPT, UR12, 0x1, UPT ;  /* 0x000000010c00788c */ /* 0x000fcc000bf06270 */
[----:B------:R-:W-:-:S13]  /*1f40*/  PLOP3.LUT P0, PT, PT, PT, UP0, 0x80, 0x0 ;  /* 0x000000000000781c */ /* 0x000fda0003f0f008 */
[----:B------:R-:W-:Y:S05]  /*1f50*/  @!P0 BRA `(.L_x_20) ;  /* 0x00000008002c8947 */ /* 0x000fea0003800000 */
[----:B01----:R-:W-:Y:S01]  /*1f60*/  IMAD.U32 R10, RZ, RZ, UR12 ;  /* 0x0000000cff0a7e24 */ /* 0x003fe2000f8e00ff */
[----:B------:R-:W-:Y:S01]  /*1f70*/  UMOV UR19, UR5 ;  /* 0x0000000500137c82 */ /* 0x000fe20008000000 */
[----:B------:R-:W-:-:S05]  /*1f80*/  ULDC UR21, c[0x0][0x50c] ;  /* 0x0001430000157ab9 */ /* 0x000fca0000000800 */
.L_x_28:
[----:B------:R-:W-:-:S13]  /*1f90*/  ISETP.NE.AND P1, PT, R142, 0x3, PT ;  /* 0x000000038e00780c */ /* 0x000fda0003f25270 */
[----:B01----:R-:W-:Y:S05]  /*1fa0*/  @!P1 BRA `(.L_x_21) ;  /* 0x0000000000049947 */ /* 0x003fea0003800000 */
[----:B------:R-:W-:Y:S01]  /*1fb0*/  BPT.TRAP 0x1 ;  /* 0x000000040000795c */ /* 0x000fe20000300000 */
.L_x_21:
[----:B------:R-:W0:Y:S01]  /*1fc0*/  S2UR UR12, SR_CgaCtaId ;  /* 0x00000000000c79c3 */ /* 0x000e220000008800 */
[----:B------:R-:W-:Y:S01]  /*1fd0*/  UMOV UR10, 0x400 ;  /* 0x00000400000a7882 */ /* 0x000fe20000000000 */
[----:B------:R-:W-:Y:S01]  /*1fe0*/  SHF.L.U32 R11, R13, 0x1f, RZ ;  /* 0x0000001f0d0b7819 */ /* 0x000fe200000006ff */
[----:B0-----:R-:W-:-:S04]  /*1ff0*/  ULEA UR10, UR12, UR10, 0x18 ;  /* 0x0000000a0c0a7291 */ /* 0x001fc8000f8ec03f */
[----:B------:R-:W-:-:S09]  /*2000*/  ULEA UR12, UR18, UR10, 0x3 ;  /* 0x0000000a120c7291 */ /* 0x000fd2000f8e183f */
[----:B------:R0:W1:Y:S01]  /*2010*/  SYNCS.PHASECHK.TRANS64.TRYWAIT P0, [UR12], R11 ;  /* 0x0000000bff0075a7 */ /* 0x000062000800014c */
[----:B------:R-:W-:Y:S05]  /*2020*/  @!P1 BRA `(.L_x_22) ;  /* 0x0000000000049947 */ /* 0x000fea0003800000 */
[----:B------:R-:W-:Y:S01]  /*2030*/  BPT.TRAP 0x1 ;  /* 0x000000040000795c */ /* 0x000fe20000300000 */
.L_x_22:
[----:B-1----:R-:W-:Y:S05]  /*2040*/  @P0 BRA `(.L_x_23) ;  /* 0x0000000000080947 */ /* 0x002fea0003800000 */
[----:B------:R-:W1:Y:S02]  /*2050*/  SYNCS.PHASECHK.TRANS64.TRYWAIT P0, [UR12], R11 ;  /* 0x0000000bff0075a7 */ /* 0x000e64000800014c */
[----:B-1----:R-:W-:Y:S05]  /*2060*/  @!P0 BRA `(.L_x_24) ;  /* 0x0000007800448947 */ /* 0x002fea0003800000 */
.L_x_23:
[----:B------:R-:W-:Y:S01]  /*2070*/  UIADD3 UR12, UR10, 0x2c180, URZ ;  /* 0x0002c1800a0c7890 */ /* 0x000fe2000fffe03f */
[----:B------:R-:W-:Y:S01]  /*2080*/  WARPGROUP.ARRIVE ;  /* 0x00000000000079c5 */ /* 0x000fe20000000000 */
[----:B------:R-:W-:Y:S02]  /*2090*/  UISETP.NE.AND UP0, UPT, UR7, URZ, UPT ;  /* 0x0000003f0700728c */ /* 0x000fe4000bf05270 */
[----:B------:R-:W-:Y:S02]  /*20a0*/  USHF.R.U32.HI UR12, URZ, 0x4, UR12 ;  /* 0x000000043f0c7899 */ /* 0x000fe4000801160c */
[----:B------:R-:W-:Y:S02]  /*20b0*/  USEL UR8, UR8, URZ, !UP0 ;  /* 0x0000003f08087287 */ /* 0x000fe4000c000000 */
[----:B------:R-:W-:Y:S02]  /*20c0*/  ULOP3.LUT UR12, UR12, 0x3fff, URZ, 0xc0, !UPT ;  /* 0x00003fff0c0c7892 */ /* 0x000fe4000f8ec03f */
[----:B------:R-:W-:-:S02]  /*20d0*/  ULOP3.LUT UR7, UR11, 0x10000, URZ, 0xfc, !UPT ;  /* 0x000100000b077892 */ /* 0x000fc4000f8efc3f */
[----:B------:R-:W-:Y:S02]  /*20e0*/  ULOP3.LUT UR12, UR12, 0x10000, URZ, 0xfc, !UPT ;  /* 0x000100000c0c7892 */ /* 0x000fe4000f8efc3f */
[----:B------:R-:W-:Y:S02]  /*20f0*/  UISETP.NE.U32.AND UP0, UPT, UR8, URZ, UPT ;  /* 0x0000003f0800728c */ /* 0x000fe4000bf05070 */
[----:B------:R-:W-:Y:S02]  /*2100*/  ULEA UR8, UR18, UR7, 0xa ;  /* 0x0000000712087291 */ /* 0x000fe4000f8e503f */
[----:B------:R-:W-:Y:S02]  /*2110*/  ULEA UR7, UR18, UR12, 0x8 ;  /* 0x0000000c12077291 */ /* 0x000fe4000f8e403f */
[----:B------:R-:W-:Y:S01]  /*2120*/  UIADD3 UR20, UR8, 0x200, URZ ;  /* 0x0000020008147890 */ /* 0x000fe2000fffe03f */
[----:B------:R-:W-:Y:S02]  /*2130*/  UMOV UR13, 0x80000020 ;  /* 0x80000020000d7882 */ /* 0x000fe40000000000 */
[----:B------:R-:W-:Y:S01]  /*2140*/  UMOV UR12, UR8 ;  /* 0x00000008000c7c82 */ /* 0x000fe20008000000 */
[----:B------:R-:W-:Y:S01]  /*2150*/  UMOV UR15, 0x80000020 ;  /* 0x80000020000f7882 */ /* 0x000fe20000000000 */
[----:B------:R-:W-:Y:S01]  /*2160*/  UMOV UR14, UR7 ;  /* 0x00000007000e7c82 */ /* 0x000fe20008000000 */
[----:B------:R-:W-:Y:S01]  /*2170*/  UIADD3 UR6, UR6, 0x2, URZ ;  /* 0x0000000206067890 */ /* 0x000fe2000fffe03f */
[----:B------:R-:W-:Y:S01]  /*2180*/  QGMMA.64x64x32.F32.E4M3.E4M3 R56, gdesc[UR12], R56, UP0 ;  /* 0x00e000000c3879f3 */ /* 0x000fe2000bf00838 */
[----:B------:R-:W-:Y:S01]  /*2190*/  UMOV UR12, UR20 ;  /* 0x00000014000c7c82 */ /* 0x000fe20008000000 */
[----:B------:R-:W-:-:S02]  /*21a0*/  UMOV UR13, 0x80000020 ;  /* 0x80000020000d7882 */ /* 0x000fc40000000000 */
[----:B------:R-:W-:Y:S01]  /*21b0*/  QGMMA.64x64x32.F32.E4M3.E4M3 R24, gdesc[UR12], R24, UP0 ;  /* 0x00e000000c1879f3 */ /* 0x000fe2000bf00818 */
[----:B------:R-:W-:Y:S02]  /*21c0*/  UIADD3 UR12, UR8, 0x2, URZ ;  /* 0x00000002080c7890 */ /* 0x000fe4000fffe03f */
[----:B------:R-:W-:Y:S02]  /*21d0*/  UIADD3 UR14, UR7, 0x2, URZ ;  /* 0x00000002070e7890 */ /* 0x000fe4000fffe03f */
[----:B------:R-:W-:Y:S01]  /*21e0*/  UIADD3 UR8, UR8, 0x202, URZ ;  /* 0x0000020208087890 */ /* 0x000fe2000fffe03f */
[----:B------:R-:W-:Y:S01]  /*21f0*/  UMOV UR13, 0x80000020 ;  /* 0x80000020000d7882 */ /* 0x000fe20000000000 */
[----:B------:R-:W-:Y:S01]  /*2200*/  UMOV UR15, 0x80000020 ;  /* 0x80000020000f7882 */ /* 0x000fe20000000000 */
[----:B------:R-:W-:-:S04]  /*2210*/  UISETP.NE.AND UP0, UPT, UR6, UR21, UPT ;  /* 0x000000150600728c */ /* 0x000fc8000bf05270 */
[----:B------:R-:W-:-:S06]  /*2220*/  USEL UR7, URZ, 0x1, UP0 ;  /* 0x000000013f077887 */ /* 0x000fcc0008000000 */
[----:B------:R-:W-:Y:S01]  /*2230*/  ISETP.NE.AND P0, PT, RZ, UR7, PT ;  /* 0x00000007ff007c0c */ /* 0x000fe2000bf05270 */
[----:B------:R-:W-:Y:S01]  /*2240*/  QGMMA.64x64x32.F32.E4M3.E4M3 R56, gdesc[UR12], R56 ;  /* 0x00e000000c3879f3 */ /* 0x000fe20008700838 */
[----:B------:R-:W-:Y:S01]  /*2250*/  UMOV UR12, UR8 ;  /* 0x00000008000c7c82 */ /* 0x000fe20008000000 */
[----:B------:R-:W-:Y:S02]  /*2260*/  UMOV UR13, 0x80000020 ;  /* 0x80000020000d7882 */ /* 0x000fe40000000000 */
[----:B------:R-:W-:Y:S03]  /*2270*/  QGMMA.64x64x32.F32.E4M3.E4M3 R24, gdesc[UR12], R24, gsb0 ;  /* 0x00e000000c1879f3 */ /* 0x000fe60008000818 */
[----:B------:R-:W-:-:S05]  /*2280*/  WARPGROUP.DEPBAR.LE gsb0, 0x1 ;  /* 0x00008000000079c5 */ /* 0x000fca0000010100 */
[----:B------:R-:W-:Y:S05]  /*2290*/  @!P0 BRA `(.L_x_25) ;  /* 0x0000000400088947 */ /* 0x000fea0003800000 */
[----:B------:R-:W-:Y:S02]  /*22a0*/  WARPGROUP.DEPBAR.LE gsb0, 0x0 ;  /* 0x00008000000079c5 */ /* 0x000fe40000010000 */
[----:B------:R-:W-:-:S01]  /*22b0*/  FADD R145, R56, R145 ;  /* 0x0000009138917221 */ /* 0x000fc20000000000 */
[----:B------:R-:W-:Y:S01]  /*22c0*/  FADD R140, R57, R140 ;  /* 0x0000008c398c7221 */ /* 0x000fe20000000000 */
        /* <DEDUP_REMOVED lines=62> */
[----:B------:R-:W-:-:S06]  /*26b0*/  UMOV UR6, URZ ;  /* 0x0000003f00067c82 */ /* 0x000fcc0008000000 */
.L_x_25:
[----:B------:R-:W-:Y:S05]  /*26c0*/  @!P1 BRA `(.L_x_26) ;  /* 0x0000000000049947 */ /* 0x000fea0003800000 */
[----:B------:R-:W-:Y:S01]  /*26d0*/  BPT.TRAP 0x1 ;  /* 0x000000040000795c */ /* 0x000fe20000300000 */
.L_x_26:
[----:B------:R-:W-:Y:S01]  /*26e0*/  ULEA UR8, UR19, UR10, 0x3 ;  /* 0x0000000a13087291 */ /* 0x000fe2000f8e183f */
[----:B------:R-:W-:-:S03]  /*26f0*/  ISETP.GT.U32.AND P0, PT, R4, 0x1, PT ;  /* 0x000000010400780c */ /* 0x000fc60003f04070 */
[----:B------:R-:W-:-:S04]  /*2700*/  UIADD3 UR8, UR8, 0x58, URZ ;  /* 0x0000005808087890 */ /* 0x000fc8000fffe03f */
[----:B------:R-:W-:-:S09]  /*2710*/  UPRMT UR8, URZ, 0x654, UR8 ;  /* 0x000006543f087896 */ /* 0x000fd20008000008 */
[----:B------:R-:W-:Y:S01]  /*2720*/  SYNCS.ARRIVE.TRANS64.RED.A1T0 RZ, [UR8], RZ ;  /* 0x000000ffffff79a7 */ /* 0x000fe20008100408 */
[----:B------:R-:W-:Y:S05]  /*2730*/  @P0 BRA `(.L_x_27) ;  /* 0x0000000000040947 */ /* 0x000fea0003800000 */
[----:B------:R-:W-:Y:S01]  /*2740*/  BPT.TRAP 0x1 ;  /* 0x000000040000795c */ /* 0x000fe20000300000 */
.L_x_27:
[----:B------:R-:W-:Y:S01]  /*2750*/  UIADD3 UR18, UR18, 0x1, URZ ;  /* 0x0000000112127890 */ /* 0x000fe2000fffe03f */
[C---:B------:R-:W-:Y:S01]  /*2760*/  ISETP.GT.AND P0, PT, R10.reuse, 0x1, PT ;  /* 0x000000010a00780c */ /* 0x040fe20003f04270 */
[----:B------:R-:W-:Y:S01]  /*2770*/  UIADD3 UR19, UR19, 0x1, URZ ;  /* 0x0000000113137890 */ /* 0x000fe2000fffe03f */
[----:B------:R-:W-:Y:S01]  /*2780*/  VIADD R10, R10, 0xffffffff ;  /* 0xffffffff0a0a7836 */ /* 0x000fe20000000000 */
[----:B------:R-:W-:Y:S02]  /*2790*/  UISETP.NE.AND UP0, UPT, UR18, 0xb, UPT ;  /* 0x0000000b1200788c */ /* 0x000fe4000bf05270 */
[----:B------:R-:W-:Y:S02]  /*27a0*/  UISETP.NE.AND UP1, UPT, UR19, 0xb, UPT ;  /* 0x0000000b1300788c */ /* 0x000fe4000bf25270 */
[----:B------:R-:W-:Y:S02]  /*27b0*/  USEL UR8, URZ, 0x1, UP0 ;  /* 0x000000013f087887 */ /* 0x000fe40008000000 */
[----:B------:R-:W-:-:S02]  /*27c0*/  USEL UR18, UR18, URZ, UP0 ;  /* 0x0000003f12127287 */ /* 0x000fc40008000000 */
[----:B------:R-:W-:Y:S02]  /*27d0*/  USEL UR19, UR19, URZ, UP1 ;  /* 0x0000003f13137287 */ /* 0x000fe40008800000 */
[----:B------:R-:W-:Y:S01]  /*27e0*/  LOP3.LUT R13, R13, UR8, RZ, 0x3c, !PT ;  /* 0x000000080d0d7c12 */ /* 0x000fe2000f8e3cff */
[----:B------:R-:W-:Y:S01]  /*27f0*/  UMOV UR8, 0x1 ;  /* 0x0000000100087882 */ /* 0x000fe20000000000 */
[----:B------:R-:W-:Y:S08]  /*2800*/  @P0 BRA `(.L_x_28) ;  /* 0xfffffff400e00947 */ /* 0x000ff0000383ffff */
.L_x_20:
[----:B------:R-:W-:Y:S01]  /*2810*/  UISETP.NE.AND UP0, UPT, UR6, URZ, UPT ;  /* 0x0000003f0600728c */ /* 0x000fe2000bf05270 */
[----:B01----:R-:W0:Y:S03]  /*2820*/  LDC R10, c[0x0][0x28c] ;  /* 0x0000a300ff0a7b82 */ /* 0x003e260000000800 */
[----:B------:R-:W-:-:S06]  /*2830*/  USEL UR6, URZ, 0x1, !UP0 ;  /* 0x000000013f067887 */ /* 0x000fcc000c000000 */
[----:B------:R-:W-:Y:S02]  /*2840*/  ISETP.NE.AND P0, PT, RZ, UR6, PT ;  /* 0x00000006ff007c0c */ /* 0x000fe4000bf05270 */
[----:B0-----:R-:W-:-:S11]  /*2850*/  ISETP.GE.AND P1, PT, R10, 0x1, PT ;  /* 0x000000010a00780c */ /* 0x001fd60003f26270 */
[----:B------:R-:W-:Y:S05]  /*2860*/  @!P0 BRA `(.L_x_29) ;  /* 0x0000000400048947 */ /* 0x000fea0003800000 */
[----:B------:R-:W-:Y:S02]  /*2870*/  WARPGROUP.DEPBAR.LE gsb0, 0x0 ;  /* 0x00008000000079c5 */ /* 0x000fe40000010000 */
[----:B------:R-:W-:Y:S01]  /*2880*/  FADD R145, R56, R145 ;  /* 0x0000009138917221 */ /* 0x000fe20000000000 */
        /* <DEDUP_REMOVED lines=62> */
[----:B------:R-:W-:-:S07]  /*2c70*/  FADD R18, R18, R55 ;  /* 0x0000003712127221 */ /* 0x000fce0000000000 */
.L_x_29:
[----:B------:R-:W-:Y:S02]  /*2c80*/  WARPGROUP.DEPBAR.LE gsb0, 0x0 ;  /* 0x00008000000079c5 */ /* 0x000fe40000010000 */
[----:B------:R-:W-:Y:S05]  /*2c90*/  @!P1 BRA `(.L_x_30) ;  /* 0x0000000000409947 */ /* 0x000fea0003800000 */
[----:B------:R-:W-:-:S13]  /*2ca0*/  ISETP.NE.AND P0, PT, R142, 0x3, PT ;  /* 0x000000038e00780c */ /* 0x000fda0003f05270 */
[----:B------:R-:W-:Y:S05]  /*2cb0*/  @!P0 BRA `(.L_x_31) ;  /* 0x0000000000048947 */ /* 0x000fea0003800000 */
[----:B------:R-:W-:Y:S01]  /*2cc0*/  BPT.TRAP 0x1 ;  /* 0x000000040000795c */ /* 0x000fe20000300000 */
.L_x_31:
[----:B------:R-:W-:Y:S01]  /*2cd0*/  UISETP.LT.AND UP0, UPT, UR9, 0x1, UPT ;  /* 0x000000010900788c */ /* 0x000fe2000bf01270 */
[----:B------:R-:W-:-:S03]  /*2ce0*/  ISETP.GT.U32.AND P0, PT, R4, 0x1, PT ;  /* 0x000000010400780c */ /* 0x000fc60003f04070 */
[----:B------:R-:W-:-:S04]  /*2cf0*/  USEL UR8, UR9, 0x1, UP0 ;  /* 0x0000000109087887 */ /* 0x000fc80008000000 */
[----:B------:R-:W-:-:S04]  /*2d00*/  UIADD3 UR8, UR5, UR9, -UR8 ;  /* 0x0000000905087290 */ /* 0x000fc8000fffe808 */
[----:B------:R-:W-:-:S04]  /*2d10*/  UIMAD.WIDE.U32 UR6, UR8, -0x45d1745d, URZ ;  /* 0xba2e8ba3080678a5 */ /* 0x000fc8000f8e003f */
[----:B------:R-:W-:-:S04]  /*2d20*/  USHF.R.U32.HI UR6, URZ, 0x3, UR7 ;  /* 0x000000033f067899 */ /* 0x000fc80008011607 */
[----:B------:R-:W-:-:S04]  /*2d30*/  UIMAD UR8, UR6, -0xb, UR8 ;  /* 0xfffffff5060878a4 */ /* 0x000fc8000f8e0208 */
[----:B------:R-:W-:-:S04]  /*2d40*/  ULEA UR8, UR8, UR10, 0x3 ;  /* 0x0000000a08087291 */ /* 0x000fc8000f8e183f */
[----:B------:R-:W-:-:S04]  /*2d50*/  UIADD3 UR8, UR8, 0x58, URZ ;  /* 0x0000005808087890 */ /* 0x000fc8000fffe03f */
[----:B------:R-:W-:-:S09]  /*2d60*/  UPRMT UR8, URZ, 0x654, UR8 ;  /* 0x000006543f087896 */ /* 0x000fd20008000008 */
[----:B------:R-:W-:Y:S01]  /*2d70*/  SYNCS.ARRIVE.TRANS64.RED.A1T0 RZ, [UR8], RZ ;  /* 0x000000ffffff79a7 */ /* 0x000fe20008100408 */
[----:B------:R-:W-:Y:S05]  /*2d80*/  @P0 BRA `(.L_x_30) ;  /* 0x0000000000040947 */ /* 0x000fea0003800000 */
[----:B------:R-:W-:Y:S01]  /*2d90*/  BPT.TRAP 0x1 ;  /* 0x000000040000795c */ /* 0x000fe20000300000 */
.L_x_30:
[----:B------:R-:W0:Y:S01]  /*2da0*/  LDC R14, c[0x0][0x288] ;  /* 0x0000a200ff0e7b82 */ /* 0x000e220000000800 */
[----:B------:R-:W-:Y:S01]  /*2db0*/  IMAD.SHL.U32 R33, R7, 0x40, RZ ;  /* 0x0000004007217824 */ /* 0x000fe200078e00ff */
[--C-:B------:R-:W-:Y:S01]  /*2dc0*/  SHF.R.U32.HI R10, RZ, 0x2, R0.reuse ;  /* 0x00000002ff0a7819 */ /* 0x100fe20000011600 */
[----:B------:R-:W-:Y:S01]  /*2dd0*/  UIADD3 UR5, UR9, UR5, URZ ;  /* 0x0000000509057290 */ /* 0x000fe2000fffe03f */
[----:B------:R-:W-:Y:S01]  /*2de0*/  LOP3.LUT R12, R0, 0x60, RZ, 0xc0, !PT ;  /* 0x00000060000c7812 */ /* 0x000fe200078ec0ff */
[----:B------:R-:W-:Y:S01]  /*2df0*/  IMAD.SHL.U32 R34, R6, 0x100, RZ ;  /* 0x0000010006227824 */ /* 0x000fe200078e00ff */
[----:B------:R-:W-:Y:S01]  /*2e00*/  SHF.R.U32.HI R13, RZ, 0x7, R0 ;  /* 0x00000007ff0d7819 */ /* 0x000fe20000011600 */
[----:B------:R-:W-:Y:S01]  /*2e10*/  UISETP.GT.U32.AND UP0, UPT, UR5, 0xa, UPT ;  /* 0x0000000a0500788c */ /* 0x000fe2000bf04070 */
[----:B------:R-:W-:Y:S01]  /*2e20*/  LOP3.LUT R11, R10, 0x7, RZ, 0xc0, !PT ;  /* 0x000000070a0b7812 */ /* 0x000fe200078ec0ff */
[C---:B------:R-:W-:Y:S01]  /*2e30*/  IMAD.SHL.U32 R26, R0.reuse, 0x2, RZ ;  /* 0x00000002001a7824 */ /* 0x040fe200078e00ff */
[----:B------:R-:W-:Y:S01]  /*2e40*/  SHF.R.U32.HI R12, RZ, 0x1, R12 ;  /* 0x00000001ff0c7819 */ /* 0x000fe2000001160c */
[----:B------:R-:W-:Y:S01]  /*2e50*/  ULDC UR12, c[0x0][0x284] ;  /* 0x0000a100000c7ab9 */ /* 0x000fe20000000800 */
[----:B------:R-:W-:Y:S01]  /*2e60*/  LOP3.LUT R10, R13, 0x1, RZ, 0xc0, !PT ;  /* 0x000000010d0a7812 */ /* 0x000fe200078ec0ff */
[----:B------:R-:W-:Y:S01]  /*2e70*/  UISETP.LT.U32.AND UP0, UPT, UR9, 0xb, UP0 ;  /* 0x0000000b0900788c */ /* 0x000fe20008701070 */
[----:B------:R-:W-:Y:S01]  /*2e80*/  IADD3 R15, RZ, -R12, -R11 ;  /* 0x8000000cff0f7210 */ /* 0x000fe20007ffe80b */
[----:B------:R-:W-:Y:S01]  /*2e90*/  UISETP.GE.U32.AND UP1, UPT, UR9, 0xb, UPT ;  /* 0x0000000b0900788c */ /* 0x000fe2000bf26070 */
[----:B------:R-:W-:Y:S01]  /*2ea0*/  LOP3.LUT R13, R0, 0x3, RZ, 0xc0, !PT ;  /* 0x00000003000d7812 */ /* 0x000fe200078ec0ff */
[C---:B------:R-:W-:Y:S01]  /*2eb0*/  IMAD.SHL.U32 R24, R10.reuse, 0x40, RZ ;  /* 0x000000400a187824 */ /* 0x040fe200078e00ff */
[----:B------:R-:W-:Y:S01]  /*2ec0*/  SHF.R.S32.HI R29, RZ, 0x1f, R5 ;  /* 0x0000001fff1d7819 */ /* 0x000fe20000011405 */
[----:B------:R-:W-:Y:S01]  /*2ed0*/  UIMAD.WIDE.U32 UR6, UR5, -0x45d1745d, URZ ;  /* 0xba2e8ba3050678a5 */ /* 0x000fe2000f8e003f */
[C---:B------:R-:W-:Y:S01]  /*2ee0*/  LOP3.LUT R26, R33.reuse, 0x6, R26, 0xf8, !PT ;  /* 0x00000006211a7812 */ /* 0x040fe200078ef81a */
[----:B------:R-:W-:Y:S01]  /*2ef0*/  USEL UR8, URZ, 0x1, !UP0 ;  /* 0x000000013f087887 */ /* 0x000fe2000c000000 */
[----:B------:R-:W-:Y:S01]  /*2f00*/  IMAD R15, R10, -0x40, R15 ;  /* 0xffffffc00a0f7824 */ /* 0x000fe200078e020f */
[----:B------:R-:W-:Y:S01]  /*2f10*/  ULDC.64 UR10, c[0x0][0x5d0] ;  /* 0x00017400000a7ab9 */ /* 0x000fe20000000a00 */
[----:B0-----:R-:W-:Y:S01]  /*2f20*/  ISETP.GE.AND P0, PT, R33, R14, PT ;  /* 0x0000000e2100720c */ /* 0x001fe20003f06270 */
[----:B------:R-:W-:Y:S01]  /*2f30*/  IMAD R10, R13, -0x2, R14 ;  /* 0xfffffffe0d0a7824 */ /* 0x000fe200078e020e */
[----:B------:R-:W-:Y:S01]  /*2f40*/  SHF.R.S32.HI R27, RZ, 0x1f, R26 ;  /* 0x0000001fff1b7819 */ /* 0x000fe2000001141a */
[----:B------:R-:W-:Y:S01]  /*2f50*/  IMAD R14, R29, UR10, RZ ;  /* 0x0000000a1d0e7c24 */ /* 0x000fe2000f8e02ff */
[----:B------:R-:W-:Y:S01]  /*2f60*/  ISETP.GE.OR P0, PT, R34, UR12, P0 ;  /* 0x0000000c22007c0c */ /* 0x000fe20008706670 */
[----:B------:R-:W-:Y:S01]  /*2f70*/  USHF.R.U32.HI UR6, URZ, 0x3, UR7 ;  /* 0x000000033f067899 */ /* 0x000fe20008011607 */
[----:B------:R-:W-:Y:S01]  /*2f80*/  LOP3.LUT R35, R24, 0x40, R11, 0xe2, !PT ;  /* 0x0000004018237812 */ /* 0x000fe200078ee20b */
[----:B------:R-:W-:Y:S01]  /*2f90*/  ULOP3.LUT UR4, UR4, UR8, URZ, 0x3c, !UPT ;  /* 0x0000000804047292 */ /* 0x000fe2000f8e3c3f */
[----:B------:R-:W-:Y:S01]  /*2fa0*/  IMAD.WIDE R24, R6, 0x100, RZ ;  /* 0x0000010006187825 */ /* 0x000fe200078e02ff */
[----:B------:R-:W-:Y:S01]  /*2fb0*/  UIMAD UR5, UR6, -0xb, UR5 ;  /* 0xfffffff5060578a4 */ /* 0x000fe2000f8e0205 */
[----:B------:R-:W-:Y:S01]  /*2fc0*/  IADD3 R34, -R34, UR12, R15 ;  /* 0x0000000c22227c10 */ /* 0x000fe2000fffe10f */
[----:B------:R-:W-:Y:S01]  /*2fd0*/  @UP1 ULOP3.LUT UR4, UR4, 0x1, UR6, 0x78, !UPT ;  /* 0x0000000104041892 */ /* 0x000fe2000f8e7806 */
[C---:B------:R-:W-:Y:S01]  /*2fe0*/  IMAD R11, R5.reuse, UR11, R14 ;  /* 0x0000000b050b7c24 */ /* 0x040fe2000f8e020e */
[----:B------:R-:W-:Y:S01]  /*2ff0*/  LOP3.LUT R35, R24, R35, R12, 0xfe, !PT ;  /* 0x0000002318237212 */ /* 0x000fe200078efe0c */
[----:B------:R-:W-:-:S04]  /*3000*/  IMAD.WIDE.U32 R6, R5, UR10, R26 ;  /* 0x0000000a05067c25 */ /* 0x000fc8000f8e001a */
[----:B------:R-:W-:Y:S02]  /*3010*/  IMAD.IADD R7, R7, 0x1, R11 ;  /* 0x0000000107077824 */ /* 0x000fe400078e020b */
[----:B------:R-:W-:Y:S02]  /*3020*/  IMAD.IADD R33, R10, 0x1, -R33 ;  /* 0x000000010a217824 */ /* 0x000fe400078e0a21 */
[----:B------:R-:W-:Y:S01]  /*3030*/  IMAD.MOV.U32 R32, RZ, RZ, -0x1 ;  /* 0xffffffffff207424 */ /* 0x000fe200078e00ff */
[----:B------:R-:W-:Y:S06]  /*3040*/  @P0 BRA `(.L_x_32) ;  /* 0x0000004800040947 */ /* 0x000fec0003800000 */
[----:B------:R-:W0:Y:S01]  /*3050*/  LDC.64 R30, c[0x0][0x5c8] ;  /* 0x00017200ff1e7b82 */ /* 0x000e220000000a00 */
[----:B------:R-:W-:Y:S01]  /*3060*/  ULDC.64 UR6, c[0x0][0x5c0] ;  /* 0x0001700000067ab9 */ /* 0x000fe20000000a00 */
[----:B------:R-:W-:Y:S01]  /*3070*/  BSSY B0, `(.L_x_32) ;  /* 0x000047e000007945 */ /* 0x000fe20003800000 */
[-C--:B0-----:R-:W-:Y:S02]  /*3080*/  IMAD R10, R25, R30.reuse, RZ ;  /* 0x0000001e190a7224 */ /* 0x081fe400078e02ff */
[----:B------:R-:W-:-:S04]  /*3090*/  IMAD.WIDE.U32 R6, R35, R30, R6 ;  /* 0x0000001e23067225 */ /* 0x000fc800078e0006 */
[----:B------:R-:W-:Y:S01]  /*30a0*/  IMAD R13, R35, R31, R10 ;  /* 0x0000001f230d7224 */ /* 0x000fe200078e020a */
[----:B------:R-:W-:Y:S01]  /*30b0*/  IADD3 R14, P4, R6, UR6, RZ ;  /* 0x00000006060e7c10 */ /* 0x000fe2000ff9e0ff */
[C---:B------:R-:W-:Y:S01]  /*30c0*/  IMAD.SHL.U32 R11, R30.reuse, 0x80, RZ ;  /* 0x000000801e0b7824 */ /* 0x040fe200078e00ff */
[C---:B------:R-:W-:Y:S01]  /*30d0*/  LEA R28, P2, R30.reuse, R6, 0x3 ;  /* 0x000000061e1c7211 */ /* 0x040fe200078418ff */
[----:B------:R-:W-:Y:S01]  /*30e0*/  IMAD.IADD R36, R7, 0x1, R13 ;  /* 0x0000000107247824 */ /* 0x000fe200078e020d */
[----:B------:R-:W-:Y:S02]  /*30f0*/  SHF.L.U64.HI R7, R30, 0x7, R31 ;  /* 0x000000071e077819 */ /* 0x000fe4000001021f */
[----:B------:R-:W-:Y:S02]  /*3100*/  IADD3 R10, P1, P0, R6, UR6, R11 ;  /* 0x00000006060a7c10 */ /* 0x000fe4000f83e00b */
[----:B------:R-:W-:Y:S02]  /*3110*/  IADD3.X R15, R36, UR7, RZ, P4, !PT ;  /* 0x00000007240f7c10 */ /* 0x000fe4000a7fe4ff */
[----:B---3-5:R-:W-:-:S02]  /*3120*/  FSETP.NEU.AND P4, PT, R9, RZ, PT ;  /* 0x000000ff0900720b */ /* 0x028fc40003f8d000 */
[----:B------:R-:W-:Y:S02]  /*3130*/  LEA.HI.X R30, R30, R36, R31, 0x3, P2 ;  /* 0x000000241e1e7211 */ /* 0x000fe400010f1c1f */
[C---:B------:R-:W-:Y:S02]  /*3140*/  IADD3 R12, P2, R28.reuse, UR6, RZ ;  /* 0x000000061c0c7c10 */ /* 0x040fe4000ff5e0ff */
[----:B------:R-:W-:Y:S02]  /*3150*/  IADD3 R6, P5, P6, R28, UR6, R11 ;  /* 0x000000061c067c10 */ /* 0x000fe4000febe00b */
[--C-:B------:R-:W-:Y:S02]  /*3160*/  IADD3.X R11, R36, UR7, R7.reuse, P1, P0 ;  /* 0x00000007240b7c10 */ /* 0x100fe40008fe0407 */
[C---:B------:R-:W-:Y:S02]  /*3170*/  IADD3.X R13, R30.reuse, UR7, RZ, P2, !PT ;  /* 0x000000071e0d7c10 */ /* 0x040fe400097fe4ff */
[----:B------:R-:W-:Y:S01]  /*3180*/  IADD3.X R7, R30, UR7, R7, P5, P6 ;  /* 0x000000071e077c10 */ /* 0x000fe2000afec407 */
[----:B------:R-:W-:Y:S06]  /*3190*/  @!P4 BRA `(.L_x_33) ;  /* 0x00000034009cc947 */ /* 0x000fec0003800000 */
[----:B------:R-:W-:Y:S01]  /*31a0*/  ULDC.64 UR6, c[0x0][0x5b8] ;  /* 0x00016e0000067ab9 */ /* 0x000fe20000000a00 */
[----:B------:R-:W-:Y:S01]  /*31b0*/  ISETP.GE.AND P0, PT, R34, 0x1, PT ;  /* 0x000000012200780c */ /* 0x000fe20003f06270 */
[----:B------:R-:W-:Y:S01]  /*31c0*/  IMAD R28, R29, UR6, RZ ;  /* 0x000000061d1c7c24 */ /* 0x000fe2000f8e02ff */
[----:B------:R-:W-:Y:S01]  /*31d0*/  ULDC.64 UR10, c[0x0][0x5a8] ;  /* 0x00016a00000a7ab9 */ /* 0x000fe20000000a00 */
[----:B------:R-:W-:Y:S01]  /*31e0*/  IMAD.WIDE.U32 R26, R5, UR6, R26 ;  /* 0x00000006051a7c25 */ /* 0x000fe2000f8e001a */
[----:B------:R-:W-:Y:S01]  /*31f0*/  ISETP.LT.OR P4, PT, R33, 0x1, !P0 ;  /* 0x000000012100780c */ /* 0x000fe20004781670 */
[----:B------:R-:W-:Y:S02]  /*3200*/  BSSY B1, `(.L_x_34) ;  /* 0x000000c000017945 */ /* 0x000fe40003800000 */
[----:B------:R-:W-:Y:S01]  /*3210*/  IMAD R5, R5, UR7, R28 ;  /* 0x0000000705057c24 */ /* 0x000fe2000f8e021c */
[----:B------:R-:W-:Y:S02]  /*3220*/  ULDC.64 UR6, c[0x0][0x5b0] ;  /* 0x00016c0000067ab9 */ /* 0x000fe40000000a00 */
[----:B------:R-:W-:-:S02]  /*3230*/  IMAD R30, R25, UR6, RZ ;  /* 0x00000006191e7c24 */ /* 0x000fc4000f8e02ff */
[----:B------:R-:W-:Y:S02]  /*3240*/  IMAD.IADD R27, R27, 0x1, R5 ;  /* 0x000000011b1b7824 */ /* 0x000fe400078e0205 */
[C---:B------:R-:W-:Y:S02]  /*3250*/  IMAD R5, R35.reuse, UR7, R30 ;  /* 0x0000000723057c24 */ /* 0x040fe4000f8e021e */
[----:B------:R-:W-:-:S03]  /*3260*/  IMAD.WIDE.U32 R28, R35, UR6, R26 ;  /* 0x00000006231c7c25 */ /* 0x000fc6000f8e001a */
[----:B------:R-:W-:-:S04]  /*3270*/  IADD3 R28, P1, R28, UR10, RZ ;  /* 0x0000000a1c1c7c10 */ /* 0x000fc8000ff3e0ff */
[--C-:B------:R-:W-:Y:S02]  /*3280*/  IADD3.X R29, R29, UR11, R5.reuse, P1, !PT ;  /* 0x0000000b1d1d7c10 */ /* 0x100fe40008ffe405 */
[----:B------:R-:W-:Y:S01]  /*3290*/  PRMT R5, RZ, 0x7610, R5 ;  /* 0x00007610ff057816 */ /* 0x000fe20000000005 */
[----:B------:R-:W-:Y:S06]  /*32a0*/  @P4 BRA `(.L_x_35) ;  /* 0x0000000000044947 */ /* 0x000fec0003800000 */
[----:B------:R0:W5:Y:S02]  /*32b0*/  LDG.E.U8 R5, desc[UR16][R28.64] ;  /* 0x000000101c057981 */ /* 0x000164000c1e1100 */
.L_x_35:
[----:B------:R-:W-:Y:S05]  /*32c0*/  BSYNC B1 ;  /* 0x0000000000017941 */ /* 0x000fea0003800000 */
.L_x_34:
[----:B-----5:R-:W-:Y:S01]  /*32d0*/  LOP3.LUT R5, R5, 0xff, RZ, 0xc0, !PT ;  /* 0x000000ff05057812 */ /* 0x020fe200078ec0ff */
[----:B------:R-:W-:Y:S01]  /*32e0*/  BSSY B1, `(.L_x_36) ;  /* 0x000000b000017945 */ /* 0x000fe20003800000 */
[----:B------:R-:W-:Y:S02]  /*32f0*/  ISETP.LT.OR P2, PT, R33, 0x2, !P0 ;  /* 0x000000022100780c */ /* 0x000fe40004741670 */
[----:B------:R-:W-:-:S05]  /*3300*/  F2FP.F16.E4M3.UNPACK_B R5, R5 ;  /* 0x00000005ff05723e */ /* 0x000fca00020006ff */
[----:B------:R-:W-:Y:S01]  /*3310*/  HADD2.F32 R30, -RZ, R5.H0_H0 ;  /* 0x20000005ff1e7230 */ /* 0x000fe20000004100 */
[----:B------:R-:W-:-:S04]  /*3320*/  PRMT R5, RZ, 0x7610, R5 ;  /* 0x00007610ff057816 */ /* 0x000fc80000000005 */
[----:B------:R-:W-:-:S04]  /*3330*/  FMUL R30, R30, R9 ;  /* 0x000000091e1e7220 */ /* 0x000fc80000400000 */
[----:B--2---:R-:W-:-:S05]  /*3340*/  FFMA R30, R145, R8, R30 ;  /* 0x00000008911e7223 */ /* 0x004fca000000001e */
[----:B------:R-:W-:-:S05]  /*3350*/  F2FP.SATFINITE.E4M3.F32.PACK_AB_MERGE_C R31, RZ, R30, RZ ;  /* 0x0000001eff1f723e */ /* 0x000fca00048070ff */
[----:B------:R1:W-:Y:S01]  /*3360*/  @!P4 STG.E.U8 desc[UR16][R14.64], R31 ;  /* 0x0000001f0e00c986 */ /* 0x0003e2000c101110 */
[----:B------:R-:W-:Y:S05]  /*3370*/  @P2 BRA `(.L_x_37) ;  /* 0x0000000000042947 */ /* 0x000fea0003800000 */
[----:B------:R2:W5:Y:S02]  /*3380*/  LDG.E.U8 R5, desc[UR16][R28.64+0x1] ;  /* 0x000001101c057981 */ /* 0x000564000c1e1100 */
.L_x_37:
[----:B------:R-:W-:Y:S05]  /*3390*/  BSYNC B1 ;  /* 0x0000000000017941 */ /* 0x000fea0003800000 */
.L_x_36:
[----:B-----5:R-:W-:Y:S01]  /*33a0*/  LOP3.LUT R5, R5, 0xff, RZ, 0xc0, !PT ;  /* 0x000000ff05057812 */ /* 0x020fe200078ec0ff */
[----:B------:R-:W-:Y:S01]  /*33b0*/  BSSY B1, `(.L_x_38) ;  /* 0x0000013000017945 */ /* 0x000fe20003800000 */
[----:B------:R-:W-:Y:S02]  /*33c0*/  IADD3 R37, P1, R35, 0x8, RZ ;  /* 0x0000000823257810 */ /* 0x000fe40007f3e0ff */
[----:B------:R-:W-:-:S03]  /*33d0*/  F2FP.F16.E4M3.UNPACK_B R5, R5 ;  /* 0x00000005ff05723e */ /* 0x000fc600020006ff */
[----:B-1----:R-:W-:Y:S01]  /*33e0*/  IMAD.X R31, RZ, RZ, R25, P1 ;  /* 0x000000ffff1f7224 */ /* 0x002fe200008e0619 */
[----:B------:R-:W-:Y:S01]  /*33f0*/  ISETP.GE.AND P1, PT, R34, 0x9, PT ;  /* 0x000000092200780c */ /* 0x000fe20003f26270 */
[----:B------:R-:W-:Y:S02]  /*3400*/  HADD2.F32 R30, -RZ, R5.H0_H0 ;  /* 0x20000005ff1e7230 */ /* 0x000fe40000004100 */
[----:B------:R-:W-:Y:S01]  /*3410*/  IMAD R36, R31, UR6, RZ ;  /* 0x000000061f247c24 */ /* 0x000fe2000f8e02ff */
[----:B------:R-:W-:Y:S02]  /*3420*/  ISETP.LT.OR P5, PT, R33, 0x1, !P1 ;  /* 0x000000012100780c */ /* 0x000fe40004fa1670 */
[----:B------:R-:W-:Y:S01]  /*3430*/  FMUL R5, R30, R9 ;  /* 0x000000091e057220 */ /* 0x000fe20000400000 */
[----:B------:R-:W-:-:S04]  /*3440*/  IMAD.WIDE.U32 R30, R37, UR6, R26 ;  /* 0x00000006251e7c25 */ /* 0x000fc8000f8e001a */
[----:B------:R-:W-:Y:S01]  /*3450*/  FFMA R5, R140, R8, R5 ;  /* 0x000000088c057223 */ /* 0x000fe20000000005 */
[----:B------:R-:W-:Y:S01]  /*3460*/  IMAD R37, R37, UR7, R36 ;  /* 0x0000000725257c24 */ /* 0x000fe2000f8e0224 */
[----:B------:R-:W-:-:S03]  /*3470*/  IADD3 R30, P4, R30, UR10, RZ ;  /* 0x0000000a1e1e7c10 */ /* 0x000fc6000ff9e0ff */
[----:B------:R-:W-:Y:S02]  /*3480*/  F2FP.SATFINITE.E4M3.F32.PACK_AB_MERGE_C R39, RZ, R5, RZ ;  /* 0x00000005ff27723e */ /* 0x000fe400048070ff */
[----:B------:R-:W-:Y:S02]  /*3490*/  IADD3.X R31, R31, UR11, R37, P4, !PT ;  /* 0x0000000b1f1f7c10 */ /* 0x000fe4000a7fe425 */
[----:B------:R-:W-:Y:S01]  /*34a0*/  PRMT R5, RZ, 0x7610, R5 ;  /* 0x00007610ff057816 */ /* 0x000fe20000000005 */
[----:B------:R1:W-:Y:S01]  /*34b0*/  @!P2 STG.E.U8 desc[UR16][R14.64+0x1], R39 ;  /* 0x000001270e00a986 */ /* 0x0003e2000c101110 */
[----:B------:R-:W-:Y:S05]  /*34c0*/  @P5 BRA `(.L_x_39) ;  /* 0x0000000000045947 */ /* 0x000fea0003800000 */
[----:B------:R3:W5:Y:S02]  /*34d0*/  LDG.E.U8 R5, desc[UR16][R30.64] ;  /* 0x000000101e057981 */ /* 0x000764000c1e1100 */
.L_x_39:
[----:B------:R-:W-:Y:S05]  /*34e0*/  BSYNC B1 ;  /* 0x0000000000017941 */ /* 0x000fea0003800000 */
.L_x_38:
[----:B-----5:R-:W-:Y:S01]  /*34f0*/  LOP3.LUT R5, R5, 0xff, RZ, 0xc0, !PT ;  /* 0x000000ff05057812 */ /* 0x020fe200078ec0ff */
[----:B------:R-:W-:Y:S01]  /*3500*/  BSSY B1, `(.L_x_40) ;  /* 0x000000b000017945 */ /* 0x000fe20003800000 */
[----:B------:R-:W-:Y:S02]  /*3510*/  ISETP.LT.OR P2, PT, R33, 0x2, !P1 ;  /* 0x000000022100780c */ /* 0x000fe40004f41670 */
[----:B------:R-:W-:-:S05]  /*3520*/  F2FP.F16.E4M3.UNPACK_B R5, R5 ;  /* 0x00000005ff05723e */ /* 0x000fca00020006ff */
[----:B------:R-:W-:Y:S01]  /*3530*/  HADD2.F32 R36, -RZ, R5.H0_H0 ;  /* 0x20000005ff247230 */ /* 0x000fe20000004100 */
[----:B------:R-:W-:-:S04]  /*3540*/  PRMT R5, RZ, 0x7610, R5 ;  /* 0x00007610ff057816 */ /* 0x000fc80000000005 */
[----:B------:R-:W-:-:S04]  /*3550*/  FMUL R36, R36, R9 ;  /* 0x0000000924247220 */ /* 0x000fc80000400000 */
[----:B------:R-:W-:-:S05]  /*3560*/  FFMA R36, R143, R8, R36 ;  /* 0x000000088f247223 */ /* 0x000fca0000000024 */
[----:B------:R-:W-:-:S05]  /*3570*/  F2FP.SATFINITE.E4M3.F32.PACK_AB_MERGE_C R37, RZ, R36, RZ ;  /* 0x00000024ff25723e */ /* 0x000fca00048070ff */
[----:B------:R4:W-:Y:S01]  /*3580*/  @!P5 STG.E.U8 desc[UR16][R12.64], R37 ;  /* 0x000000250c00d986 */ /* 0x0009e2000c101110 */
[----:B------:R-:W-:Y:S05]  /*3590*/  @P2 BRA `(.L_x_41) ;  /* 0x0000000000042947 */ /* 0x000fea0003800000 */
[----:B------:R0:W5:Y:S02]  /*35a0*/  LDG.E.U8 R5, desc[UR16][R30.64+0x1] ;  /* 0x000001101e057981 */ /* 0x000164000c1e1100 */
.L_x_41:
[----:B------:R-:W-:Y:S05]  /*35b0*/  BSYNC B1 ;  /* 0x0000000000017941 */ /* 0x000fea0003800000 */
.L_x_40:
[----:B-----5:R-:W-:Y:S01]  /*35c0*/  LOP3.LUT R5, R5, 0xff, RZ, 0xc0, !PT ;  /* 0x000000ff05057812 */ /* 0x020fe200078ec0ff */
[----:B------:R-:W-:Y:S01]  /*35d0*/  BSSY B1, `(.L_x_42) ;  /* 0x000000b000017945 */ /* 0x000fe20003800000 */
[----:B------:R-:W-:Y:S02]  /*35e0*/  ISETP.LT.OR P4, PT, R33, 0x9, !P0 ;  /* 0x000000092100780c */ /* 0x000fe40004781670 */
[----:B------:R-:W-:-:S05]  /*35f0*/  F2FP.F16.E4M3.UNPACK_B R5, R5 ;  /* 0x00000005ff05723e */ /* 0x000fca00020006ff */
[----:B------:R-:W-:-:S05]  /*3600*/  HADD2.F32 R36, -RZ, R5.H0_H0 ;  /* 0x20000005ff247230 */ /* 0x000fca0000004100 */
[----:B------:R-:W-:-:S04]  /*3610*/  FMUL R5, R36, R9 ;  /* 0x0000000924057220 */ /* 0x000fc80000400000 */
[----:B------:R-:W-:-:S05]  /*3620*/  FFMA R5, R138, R8, R5 ;  /* 0x000000088a057223 */ /* 0x000fca0000000005 */
[----:B----4-:R-:W-:Y:S02]  /*3630*/  F2FP.SATFINITE.E4M3.F32.PACK_AB_MERGE_C R37, RZ, R5, RZ ;  /* 0x00000005ff25723e */ /* 0x010fe400048070ff */
[----:B------:R-:W-:-:S03]  /*3640*/  PRMT R5, RZ, 0x7610, R5 ;  /* 0x00007610ff057816 */ /* 0x000fc60000000005 */
[----:B------:R4:W-:Y:S01]  /*3650*/  @!P2 STG.E.U8 desc[UR16][R12.64+0x1], R37 ;  /* 0x000001250c00a986 */ /* 0x0009e2000c101110 */
[----:B------:R-:W-:Y:S05]  /*3660*/  @P4 BRA `(.L_x_43) ;  /* 0x0000000000044947 */ /* 0x000fea0003800000 */
[----:B------:R0:W5:Y:S02]  /*3670*/  LDG.E.U8 R5, desc[UR16][R28.64+0x8] ;  /* 0x000008101c057981 */ /* 0x000164000c1e1100 */
.L_x_43:
[----:B------:R-:W-:Y:S05]  /*3680*/  BSYNC B1 ;  /* 0x0000000000017941 */ /* 0x000fea0003800000 */
.L_x_42:
        /* <DEDUP_REMOVED lines=8> */
[----:B----4-:R-:W-:-:S05]  /*3710*/  F2FP.SATFINITE.E4M3.F32.PACK_AB_MERGE_C R37, RZ, R36, RZ ;  /* 0x00000024ff25723e */ /* 0x010fca00048070ff */
[----:B------:R4:W-:Y:S01]  /*3720*/  @!P4 STG.E.U8 desc[UR16][R14.64+0x8], R37 ;  /* 0x000008250e00c986 */ /* 0x0009e2000c101110 */
[----:B------:R-:W-:Y:S05]  /*3730*/  @P2 BRA `(.L_x_45) ;  /* 0x0000000000042947 */ /* 0x000fea0003800000 */
[----:B------:R0:W5:Y:S02]  /*3740*/  LDG.E.U8 R5, desc[UR16][R28.64+0x9] ;  /* 0x000009101c057981 */ /* 0x000164000c1e1100 */
.L_x_45:
[----:B------:R-:W-:Y:S05]  /*3750*/  BSYNC B1 ;  /* 0x0000000000017941 */ /* 0x000fea0003800000 */
.L_x_44:
        /* <DEDUP_REMOVED lines=12> */
.L_x_47:
[----:B------:R-:W-:Y:S05]  /*3820*/  BSYNC B1 ;  /* 0x0000000000017941 */ /* 0x000fea0003800000 */
.L_x_46:
        /* <DEDUP_REMOVED lines=12> */
.L_x_49:
[----:B------:R-:W-:Y:S05]  /*38f0*/  BSYNC B1 ;  /* 0x0000000000017941 */ /* 0x000fea0003800000 */
.L_x_48:
        /* <DEDUP_REMOVED lines=12> */
.L_x_51:
[----:B------:R-:W-:Y:S05]  /*39c0*/  BSYNC B1 ;  /* 0x0000000000017941 */ /* 0x000fea0003800000 */
.L_x_50:
        /* <DEDUP_REMOVED lines=12> */
.L_x_53:
[----:B------:R-:W-:Y:S05]  /*3a90*/  BSYNC B1 ;  /* 0x0000000000017941 */ /* 0x000fea0003800000 */
.L_x_52:
        /* <DEDUP_REMOVED lines=12> */
.L_x_55:
[----:B------:R-:W-:Y:S05]  /*3b60*/  BSYNC B1 ;  /* 0x0000000000017941 */ /* 0x000fea0003800000 */
.L_x_54:
        /* <DEDUP_REMOVED lines=12> */
.L_x_57:
[----:B------:R-:W-:Y:S05]  /*3c30*/  BSYNC B1 ;  /* 0x0000000000017941 */ /* 0x000fea0003800000 */
.L_x_56:
        /* <DEDUP_REMOVED lines=12> */
.L_x_59:
[----:B------:R-:W-:Y:S05]  /*3d00*/  BSYNC B1 ;  /* 0x0000000000017941 */ /* 0x000fea0003800000 */
.L_x_58:
        /* <DEDUP_REMOVED lines=12> */
.L_x_61:
[----:B------:R-:W-:Y:S05]  /*3dd0*/  BSYNC B1 ;  /* 0x0000000000017941 */ /* 0x000fea0003800000 */
.L_x_60:
        /* <DEDUP_REMOVED lines=12> */
.L_x_63:
[----:B------:R-:W-:Y:S05]  /*3ea0*/  BSYNC B1 ;  /* 0x0000000000017941 */ /* 0x000fea0003800000 */
.L_x_62:
        /* <DEDUP_REMOVED lines=12> */
.L_x_65:
[----:B------:R-:W-:Y:S05]  /*3f70*/  BSYNC B1 ;  /* 0x0000000000017941 */ /* 0x000fea0003800000 */
.L_x_64:
        /* <DEDUP_REMOVED lines=12> */
.L_x_67:
[----:B------:R-:W-:Y:S05]  /*4040*/  BSYNC B1 ;  /* 0x0000000000017941 */ /* 0x000fea0003800000 */
.L_x_66:
        /* <DEDUP_REMOVED lines=12> */
.L_x_69:
[----:B------:R-:W-:Y:S05]  /*4110*/  BSYNC B1 ;  /* 0x0000000000017941 */ /* 0x000fea0003800000 */
.L_x_68:
        /* <DEDUP_REMOVED lines=12> */
.L_x_71:
[----:B------:R-:W-:Y:S05]  /*41e0*/  BSYNC B1 ;  /* 0x0000000000017941 */ /* 0x000fea0003800000 */
.L_x_70:
        /* <DEDUP_REMOVED lines=12> */
.L_x_73:
[----:B------:R-:W-:Y:S05]  /*42b0*/  BSYNC B1 ;  /* 0x0000000000017941 */ /* 0x000fea0003800000 */
.L_x_72:
        /* <DEDUP_REMOVED lines=12> */
.L_x_75:
[----:B------:R-:W-:Y:S05]  /*4380*/  BSYNC B1 ;  /* 0x0000000000017941 */ /* 0x000fea0003800000 */
.L_x_74:
        /* <DEDUP_REMOVED lines=12> */
.L_x_77:
[----:B------:R-:W-:Y:S05]  /*4450*/  BSYNC B1 ;  /* 0x0000000000017941 */ /* 0x000fea0003800000 */
.L_x_76:
        /* <DEDUP_REMOVED lines=12> */
.L_x_79:
[----:B------:R-:W-:Y:S05]  /*4520*/  BSYNC B1 ;  /* 0x0000000000017941 */ /* 0x000fea0003800000 */
.L_x_78:
        /* <DEDUP_REMOVED lines=12> */
.L_x_81:
[----:B------:R-:W-:Y:S05]  /*45f0*/  BSYNC B1 ;  /* 0x0000000000017941 */ /* 0x000fea0003800000 */
.L_x_80:
        /* <DEDUP_REMOVED lines=12> */
.L_x_83:
[----:B------:R-:W-:Y:S05]  /*46c0*/  BSYNC B1 ;  /* 0x0000000000017941 */ /* 0x000fea0003800000 */
.L_x_82:
        /* <DEDUP_REMOVED lines=12> */
.L_x_85:
[----:B------:R-:W-:Y:S05]  /*4790*/  BSYNC B1 ;  /* 0x0000000000017941 */ /* 0x000fea0003800000 */
.L_x_84:
        /* <DEDUP_REMOVED lines=12> */
.L_x_87:
[----:B------:R-:W-:Y:S05]  /*4860*/  BSYNC B1 ;  /* 0x0000000000017941 */ /* 0x000fea0003800000 */
.L_x_86:
        /* <DEDUP_REMOVED lines=12> */
.L_x_89:
[----:B------:R-:W-:Y:S05]  /*4930*/  BSYNC B1 ;  /* 0x0000000000017941 */ /* 0x000fea0003800000 */
.L_x_88:
        /* <DEDUP_REMOVED lines=12> */
.L_x_91:
[----:B------:R-:W-:Y:S05]  /*4a00*/  BSYNC B1 ;  /* 0x0000000000017941 */ /* 0x000fea0003800000 */
.L_x_90:
        /* <DEDUP_REMOVED lines=12> */
.L_x_93:
[----:B------:R-:W-:Y:S05]  /*4ad0*/  BSYNC B1 ;  /* 0x0000000000017941 */ /* 0x000fea0003800000 */
.L_x_92:
[----:B-----5:R-:W-:Y:S01]  /*4ae0*/  LOP3.LUT R5, R5, 0xff, RZ, 0xc0, !PT ;  /* 0x000000ff05057812 */ /* 0x020fe200078ec0ff */
[----:B------:R-:W-:Y:S01]  /*4af0*/  BSSY B1, `(.L_x_94) ;  /* 0x000000b000017945 */ /* 0x000fe20003800000 */
[----:B------:R-:W-:Y:S02]  /*4b00*/  ISETP.LT.OR P2, PT, R33, 0x39, !P1 ;  /* 0x000000392100780c */ /* 0x000fe40004f41670 */
[----:B------:R-:W-:-:S05]  /*4b10*/  F2FP.F16.E4M3.UNPACK_B R5, R5 ;  /* 0x00000005ff05723e */ /* 0x000fca00020006ff */
[----:B0-2---:R-:W-:-:S05]  /*4b20*/  HADD2.F32 R28, -RZ, R5.H0_H0 ;  /* 0x20000005ff1c7230 */ /* 0x005fca0000004100 */
[----:B------:R-:W-:-:S04]  /*4b30*/  FMUL R5, R28, R9 ;  /* 0x000000091c057220 */ /* 0x000fc80000400000 */
[----:B------:R-:W-:-:S05]  /*4b40*/  FFMA R5, R112, R8, R5 ;  /* 0x0000000870057223 */ /* 0x000fca0000000005 */
[----:B------:R-:W-:Y:S02]  /*4b50*/  F2FP.SATFINITE.E4M3.F32.PACK_AB_MERGE_C R29, RZ, R5, RZ ;  /* 0x00000005ff1d723e */ /* 0x000fe400048070ff */
[----:B------:R-:W-:-:S03]  /*4b60*/  PRMT R5, RZ, 0x7610, R5 ;  /* 0x00007610ff057816 */ /* 0x000fc60000000005 */
[----:B------:R0:W-:Y:S01]  /*4b70*/  @!P0 STG.E.U8 desc[UR16][R14.64+0x39], R29 ;  /* 0x0000391d0e008986 */ /* 0x0001e2000c101110 */
[----:B------:R-:W-:Y:S05]  /*4b80*/  @P2 BRA `(.L_x_95) ;  /* 0x0000000000042947 */ /* 0x000fea0003800000 */
[----:B------:R2:W5:Y:S02]  /*4b90*/  LDG.E.U8 R5, desc[UR16][R30.64+0x38] ;  /* 0x000038101e057981 */ /* 0x000564000c1e1100 */
.L_x_95:
[----:B------:R-:W-:Y:S05]  /*4ba0*/  BSYNC B1 ;  /* 0x0000000000017941 */ /* 0x000fea0003800000 */
.L_x_94:
[----:B-----5:R-:W-:Y:S01]  /*4bb0*/  LOP3.LUT R5, R5, 0xff, RZ, 0xc0, !PT ;  /* 0x000000ff05057812 */ /* 0x020fe200078ec0ff */
[----:B------:R-:W-:Y:S01]  /*4bc0*/  BSSY B1, `(.L_x_96) ;  /* 0x000000b000017945 */ /* 0x000fe20003800000 */
[----:B------:R-:W-:Y:S02]  /*4bd0*/  ISETP.LT.OR P1, PT, R33, 0x3a, !P1 ;  /* 0x0000003a2100780c */ /* 0x000fe40004f21670 */
[----:B------:R-:W-:-:S05]  /*4be0*/  F2FP.F16.E4M3.UNPACK_B R5, R5 ;  /* 0x00000005ff05723e */ /* 0x000fca00020006ff */
[----:B01--4-:R-:W-:Y:S01]  /*4bf0*/  HADD2.F32 R14, -RZ, R5.H0_H0 ;  /* 0x20000005ff0e7230 */ /* 0x013fe20000004100 */
[----:B------:R-:W-:-:S04]  /*4c00*/  PRMT R5, RZ, 0x7610, R5 ;  /* 0x00007610ff057816 */ /* 0x000fc80000000005 */
[----:B------:R-:W-:-:S04]  /*4c10*/  FMUL R14, R14, R9 ;  /* 0x000000090e0e7220 */ /* 0x000fc80000400000 */
[----:B------:R-:W-:-:S05]  /*4c20*/  FFMA R14, R115, R8, R14 ;  /* 0x00000008730e7223 */ /* 0x000fca000000000e */
[----:B------:R-:W-:-:S05]  /*4c30*/  F2FP.SATFINITE.E4M3.F32.PACK_AB_MERGE_C R15, RZ, R14, RZ ;  /* 0x0000000eff0f723e */ /* 0x000fca00048070ff */
[----:B------:R0:W-:Y:S01]  /*4c40*/  @!P2 STG.E.U8 desc[UR16][R12.64+0x38], R15 ;  /* 0x0000380f0c00a986 */ /* 0x0001e2000c101110 */
[----:B------:R-:W-:Y:S05]  /*4c50*/  @P1 BRA `(.L_x_97) ;  /* 0x0000000000041947 */ /* 0x000fea0003800000 */
[----:B------:R1:W5:Y:S02]  /*4c60*/  LDG.E.U8 R5, desc[UR16][R30.64+0x39] ;  /* 0x000039101e057981 */ /* 0x000364000c1e1100 */
.L_x_97:
[----:B------:R-:W-:Y:S05]  /*4c70*/  BSYNC B1 ;  /* 0x0000000000017941 */ /* 0x000fea0003800000 */
.L_x_96:
[----:B-----5:R-:W-:Y:S01]  /*4c80*/  LOP3.LUT R5, R5, 0xff, RZ, 0xc0, !PT ;  /* 0x000000ff05057812 */ /* 0x020fe200078ec0ff */
[----:B------:R-:W-:Y:S01]  /*4c90*/  BSSY B1, `(.L_x_98) ;  /* 0x0000013000017945 */ /* 0x000fe20003800000 */
[----:B------:R-:W-:Y:S02]  /*4ca0*/  IADD3 R29, P0, R35, 0x80, RZ ;  /* 0x00000080231d7810 */ /* 0x000fe40007f1e0ff */
[----:B------:R-:W-:-:S03]  /*4cb0*/  F2FP.F16.E4M3.UNPACK_B R5, R5 ;  /* 0x00000005ff05723e */ /* 0x000fc600020006ff */
[----:B0-----:R-:W-:Y:S01]  /*4cc0*/  IMAD.X R15, RZ, RZ, R25, P0 ;  /* 0x000000ffff0f7224 */ /* 0x001fe200000e0619 */
        /* <DEDUP_REMOVED lines=9> */
[----:B-123--:R-:W-:Y:S02]  /*4d60*/  F2FP.SATFINITE.E4M3.F32.PACK_AB_MERGE_C R31, RZ, R5, RZ ;  /* 0x00000005ff1f723e */ /* 0x00efe400048070ff */
[----:B------:R-:W-:Y:S02]  /*4d70*/  IADD3.X R15, R15, UR11, R29, P2, !PT ;  /* 0x0000000b0f0f7c10 */ /* 0x000fe400097fe41d */
[----:B------:R-:W-:Y:S01]  /*4d80*/  PRMT R5, RZ, 0x7610, R5 ;  /* 0x00007610ff057816 */ /* 0x000fe20000000005 */
[----:B------:R0:W-:Y:S01]  /*4d90*/  @!P1 STG.E.U8 desc[UR16][R12.64+0x39], R31 ;  /* 0x0000391f0c009986 */ /* 0x0001e2000c101110 */
[----:B------:R-:W-:Y:S05]  /*4da0*/  @P4 BRA `(.L_x_99) ;  /* 0x0000000000044947 */ /* 0x000fea0003800000 */
[----:B------:R1:W5:Y:S02]  /*4db0*/  LDG.E.U8 R5, desc[UR16][R14.64] ;  /* 0x000000100e057981 */ /* 0x000364000c1e1100 */
.L_x_99:
[----:B------:R-:W-:Y:S05]  /*4dc0*/  BSYNC B1 ;  /* 0x0000000000017941 */ /* 0x000fea0003800000 */
.L_x_98:
[----:B-----5:R-:W-:Y:S01]  /*4dd0*/  LOP3.LUT R5, R5, 0xff, RZ, 0xc0, !PT ;  /* 0x000000ff05057812 */ /* 0x020fe200078ec0ff */
[----:B------:R-:W-:Y:S01]  /*4de0*/  BSSY B1, `(.L_x_100) ;  /* 0x000000b000017945 */ /* 0x000fe20003800000 */
[----:B------:R-:W-:Y:S02]  /*4df0*/  ISETP.LT.OR P2, PT, R33, 0x2, !P0 ;  /* 0x000000022100780c */ /* 0x000fe40004741670 */
[----:B------:R-:W-:-:S05]  /*4e00*/  F2FP.F16.E4M3.UNPACK_B R5, R5 ;  /* 0x00000005ff05723e */ /* 0x000fca00020006ff */
[----:B0-----:R-:W-:Y:S01]  /*4e10*/  HADD2.F32 R12, -RZ, R5.H0_H0 ;  /* 0x20000005ff0c7230 */ /* 0x001fe20000004100 */
[----:B------:R-:W-:-:S04]  /*4e20*/  PRMT R5, RZ, 0x7610, R5 ;  /* 0x00007610ff057816 */ /* 0x000fc80000000005 */
[----:B------:R-:W-:-:S04]  /*4e30*/  FMUL R12, R12, R9 ;  /* 0x000000090c0c7220 */ /* 0x000fc80000400000 */
[----:B------:R-:W-:-:S05]  /*4e40*/  FFMA R12, R113, R8, R12 ;  /* 0x00000008710c7223 */ /* 0x000fca000000000c */
[----:B------:R-:W-:-:S05]  /*4e50*/  F2FP.SATFINITE.E4M3.F32.PACK_AB_MERGE_C R13, RZ, R12, RZ ;  /* 0x0000000cff0d723e */ /* 0x000fca00048070ff */
[----:B------:R0:W-:Y:S01]  /*4e60*/  @!P4 STG.E.U8 desc[UR16][R10.64], R13 ;  /* 0x0000000d0a00c986 */ /* 0x0001e2000c101110 */
[----:B------:R-:W-:Y:S05]  /*4e70*/  @P2 BRA `(.L_x_101) ;  /* 0x0000000000042947 */ /* 0x000fea0003800000 */
[----:B------:R2:W5:Y:S02]  /*4e80*/  LDG.E.U8 R5, desc[UR16][R14.64+0x1] ;  /* 0x000001100e057981 */ /* 0x000564000c1e1100 */
.L_x_101:
[----:B------:R-:W-:Y:S05]  /*4e90*/  BSYNC B1 ;  /* 0x0000000000017941 */ /* 0x000fea0003800000 */
.L_x_100:
[----:B-----5:R-:W-:Y:S01]  /*4ea0*/  LOP3.LUT R5, R5, 0xff, RZ, 0xc0, !PT ;  /* 0x000000ff05057812 */ /* 0x020fe200078ec0ff */
[----:B------:R-:W-:Y:S01]  /*4eb0*/  BSSY B1, `(.L_x_102) ;  /* 0x0000013000017945 */ /* 0x000fe20003800000 */
[----:B------:R-:W-:Y:S02]  /*4ec0*/  IADD3 R35, P1, R35, 0x88, RZ ;  /* 0x0000008823237810 */ /* 0x000fe40007f3e0ff */
[----:B------:R-:W-:-:S03]  /*4ed0*/  F2FP.F16.E4M3.UNPACK_B R5, R5 ;  /* 0x00000005ff05723e */ /* 0x000fc600020006ff */
[----:B------:R-:W-:Y:S01]  /*4ee0*/  IMAD.X R24, RZ, RZ, R25, P1 ;  /* 0x000000ffff187224 */ /* 0x000fe200008e0619 */
[----:B------:R-:W-:Y:S01]  /*4ef0*/  ISETP.GE.AND P1, PT, R34, 0x89, PT ;  /* 0x000000892200780c */ /* 0x000fe20003f26270 */
[----:B------:R-:W-:Y:S02]  /*4f00*/  HADD2.F32 R12, -RZ, R5.H0_H0 ;  /* 0x20000005ff0c7230 */ /* 0x000fe40000004100 */
[----:B------:R-:W-:Y:S01]  /*4f10*/  IMAD R24, R24, UR6, RZ ;  /* 0x0000000618187c24 */ /* 0x000fe2000f8e02ff */
[----:B------:R-:W-:Y:S01]  /*4f20*/  ISETP.LT.OR P5, PT, R33, 0x1, !P1 ;  /* 0x000000012100780c */ /* 0x000fe20004fa1670 */
[----:B------:R-:W-:-:S04]  /*4f30*/  IMAD.WIDE.U32 R26, R35, UR6, R26 ;  /* 0x00000006231a7c25 */ /* 0x000fc8000f8e001a */
[----:B------:R-:W-:Y:S01]  /*4f40*/  FMUL R5, R12, R9 ;  /* 0x000000090c057220 */ /* 0x000fe20000400000 */
[----:B------:R-:W-:-:S03]  /*4f50*/  IMAD R35, R35, UR7, R24 ;  /* 0x0000000723237c24 */ /* 0x000fc6000f8e0218 */
[----:B------:R-:W-:Y:S01]  /*4f60*/  FFMA R5, R108, R8, R5 ;  /* 0x000000086c057223 */ /* 0x000fe20000000005 */
[----:B------:R-:W-:-:S04]  /*4f70*/  IADD3 R12, P4, R26, UR10, RZ ;  /* 0x0000000a1a0c7c10 */ /* 0x000fc8000ff9e0ff */
[----:B------:R-:W-:Y:S02]  /*4f80*/  F2FP.SATFINITE.E4M3.F32.PACK_AB_MERGE_C R25, RZ, R5, RZ ;  /* 0x00000005ff19723e */ /* 0x000fe400048070ff */
[----:B0-----:R-:W-:Y:S02]  /*4f90*/  IADD3.X R13, R27, UR11, R35, P4, !PT ;  /* 0x0000000b1b0d7c10 */ /* 0x001fe4000a7fe423 */
[----:B------:R-:W-:Y:S01]  /*4fa0*/  PRMT R5, RZ, 0x7610, R5 ;  /* 0x00007610ff057816 */ /* 0x000fe20000000005 */
[----:B------:R0:W-:Y:S01]  /*4fb0*/  @!P2 STG.E.U8 desc[UR16][R10.64+0x1], R25 ;  /* 0x000001190a00a986 */ /* 0x0001e2000c101110 */
[----:B------:R-:W-:Y:S05]  /*4fc0*/  @P5 BRA `(.L_x_103) ;  /* 0x0000000000045947 */ /* 0x000fea0003800000 */
[----:B------:R3:W5:Y:S02]  /*4fd0*/  LDG.E.U8 R5, desc[UR16][R12.64] ;  /* 0x000000100c057981 */ /* 0x000764000c1e1100 */
.L_x_103:
[----:B------:R-:W-:Y:S05]  /*4fe0*/  BSYNC B1 ;  /* 0x0000000000017941 */ /* 0x000fea0003800000 */
.L_x_102:
        /* <DEDUP_REMOVED lines=8> */
[----:B0-----:R-:W-:-:S05]  /*5070*/  F2FP.SATFINITE.E4M3.F32.PACK_AB_MERGE_C R25, RZ, R24, RZ ;  /* 0x00000018ff19723e */ /* 0x001fca00048070ff */
[----:B------:R0:W-:Y:S01]  /*5080*/  @!P5 STG.E.U8 desc[UR16][R6.64], R25 ;  /* 0x000000190600d986 */ /* 0x0001e2000c101110 */
[----:B------:R-:W-:Y:S05]  /*5090*/  @P2 BRA `(.L_x_105) ;  /* 0x0000000000042947 */ /* 0x000fea0003800000 */
[----:B------:R4:W5:Y:S02]  /*50a0*/  LDG.E.U8 R5, desc[UR16][R12.64+0x1] ;  /* 0x000001100c057981 */ /* 0x000964000c1e1100 */
.L_x_105:
[----:B------:R-:W-:Y:S05]  /*50b0*/  BSYNC B1 ;  /* 0x0000000000017941 */ /* 0x000fea0003800000 */
.L_x_104:
[----:B-----5:R-:W-:Y:S01]  /*50c0*/  LOP3.LUT R5, R5, 0xff, RZ, 0xc0, !PT ;  /* 0x000000ff05057812 */ /* 0x020fe200078ec0ff */
[----:B------:R-:W-:Y:S01]  /*50d0*/  BSSY B1, `(.L_x_106) ;  /* 0x000000b000017945 */ /* 0x000fe20003800000 */
[----:B------:R-:W-:Y:S02]  /*50e0*/  ISETP.LT.OR P4, PT, R33, 0x9, !P0 ;  /* 0x000000092100780c */ /* 0x000fe40004781670 */
[----:B------:R-:W-:-:S05]  /*50f0*/  F2FP.F16.E4M3.UNPACK_B R5, R5 ;  /* 0x00000005ff05723e */ /* 0x000fca00020006ff */
[----:B------:R-:W-:-:S05]  /*5100*/  HADD2.F32 R24, -RZ, R5.H0_H0 ;  /* 0x20000005ff187230 */ /* 0x000fca0000004100 */
[----:B------:R-:W-:-:S04]  /*5110*/  FMUL R5, R24, R9 ;  /* 0x0000000918057220 */ /* 0x000fc80000400000 */
[----:B------:R-:W-:-:S05]  /*5120*/  FFMA R5, R106, R8, R5 ;  /* 0x000000086a057223 */ /* 0x000fca0000000005 */
[----:B0-----:R-:W-:Y:S02]  /*5130*/  F2FP.SATFINITE.E4M3.F32.PACK_AB_MERGE_C R25, RZ, R5, RZ ;  /* 0x00000005ff19723e */ /* 0x001fe400048070ff */
[----:B------:R-:W-:-:S03]  /*5140*/  PRMT R5, RZ, 0x7610, R5 ;  /* 0x00007610ff057816 */ /* 0x000fc60000000005 */
[----:B------:R0:W-:Y:S01]  /*5150*/  @!P2 STG.E.U8 desc[UR16][R6.64+0x1], R25 ;  /* 0x000001190600a986 */ /* 0x0001e2000c101110 */
[----:B------:R-:W-:Y:S05]  /*5160*/  @P4 BRA `(.L_x_107) ;  /* 0x0000000000044947 */ /* 0x000fea0003800000 */
[----:B------:R0:W5:Y:S02]  /*5170*/  LDG.E.U8 R5, desc[UR16][R14.64+0x8] ;  /* 0x000008100e057981 */ /* 0x000164000c1e1100 */
.L_x_107:
[----:B------:R-:W-:Y:S05]  /*5180*/  BSYNC B1 ;  /* 0x0000000000017941 */ /* 0x000fea0003800000 */
.L_x_106:
        /* <DEDUP_REMOVED lines=12> */
.L_x_109:
[----:B------:R-:W-:Y:S05]  /*5250*/  BSYNC B1 ;  /* 0x0000000000017941 */ /* 0x000fea0003800000 */
.L_x_108:
        /* <DEDUP_REMOVED lines=12> */
.L_x_111:
[----:B------:R-:W-:Y:S05]  /*5320*/  BSYNC B1 ;  /* 0x0000000000017941 */ /* 0x000fea0003800000 */
.L_x_110:
        /* <DEDUP_REMOVED lines=12> */
.L_x_113:
[----:B------:R-:W-:Y:S05]  /*53f0*/  BSYNC B1 ;  /* 0x0000000000017941 */ /* 0x000fea0003800000 */
.L_x_112:
        /* <DEDUP_REMOVED lines=12> */
.L_x_115:
[----:B------:R-:W-:Y:S05]  /*54c0*/  BSYNC B1 ;  /* 0x0000000000017941 */ /* 0x000fea0003800000 */
.L_x_114:
        /* <DEDUP_REMOVED lines=12> */
.L_x_117:
[----:B------:R-:W-:Y:S05]  /*5590*/  BSYNC B1 ;  /* 0x0000000000017941 */ /* 0x000fea0003800000 */
.L_x_116:
        /* <DEDUP_REMOVED lines=12> */
.L_x_119:
[----:B------:R-:W-:Y:S05]  /*5660*/  BSYNC B1 ;  /* 0x0000000000017941 */ /* 0x000fea0003800000 */
.L_x_118:
        /* <DEDUP_REMOVED lines=12> */
.L_x_121:
[----:B------:R-:W-:Y:S05]  /*5730*/  BSYNC B1 ;  /* 0x0000000000017941 */ /* 0x000fea0003800000 */
.L_x_120:
        /* <DEDUP_REMOVED lines=12> */
.L_x_123:
[----:B------:R-:W-:Y:S05]  /*5800*/  BSYNC B1 ;  /* 0x0000000000017941 */ /* 0x000fea0003800000 */
.L_x_122:
        /* <DEDUP_REMOVED lines=12> */
.L_x_125:
[----:B------:R-:W-:Y:S05]  /*58d0*/  BSYNC B1 ;  /* 0x0000000000017941 */ /* 0x000fea0003800000 */
.L_x_124:
        /* <DEDUP_REMOVED lines=12> */
.L_x_127:
[----:B------:R-:W-:Y:S05]  /*59a0*/  BSYNC B1 ;  /* 0x0000000000017941 */ /* 0x000fea0003800000 */
.L_x_126:
        /* <DEDUP_REMOVED lines=12> */
.L_x_129:
[----:B------:R-:W-:Y:S05]  /*5a70*/  BSYNC B1 ;  /* 0x0000000000017941 */ /* 0x000fea0003800000 */
.L_x_128:
        /* <DEDUP_REMOVED lines=12> */
.L_x_131:
[----:B------:R-:W-:Y:S05]  /*5b40*/  BSYNC B1 ;  /* 0x0000000000017941 */ /* 0x000fea0003800000 */
.L_x_130:
        /* <DEDUP_REMOVED lines=12> */
.L_x_133:
[----:B------:R-:W-:Y:S05]  /*5c10*/  BSYNC B1 ;  /* 0x0000000000017941 */ /* 0x000fea0003800000 */
.L_x_132:
        /* <DEDUP_REMOVED lines=12> */
.L_x_135:
[----:B------:R-:W-:Y:S05]  /*5ce0*/  BSYNC B1 ;  /* 0x0000000000017941 */ /* 0x000fea0003800000 */
.L_x_134:
        /* <DEDUP_REMOVED lines=12> */
.L_x_137:
[----:B------:R-:W-:Y:S05]  /*5db0*/  BSYNC B1 ;  /* 0x0000000000017941 */ /* 0x000fea0003800000 */
.L_x_136:
        /* <DEDUP_REMOVED lines=12> */
.L_x_139:
[----:B------:R-:W-:Y:S05]  /*5e80*/  BSYNC B1 ;  /* 0x0000000000017941 */ /* 0x000fea0003800000 */
.L_x_138:
        /* <DEDUP_REMOVED lines=12> */
.L_x_141:
[----:B------:R-:W-:Y:S05]  /*5f50*/  BSYNC B1 ;  /* 0x0000000000017941 */ /* 0x000fea0003800000 */
.L_x_140:
        /* <DEDUP_REMOVED lines=12> */
.L_x_143:
[----:B------:R-:W-:Y:S05]  /*6020*/  BSYNC B1 ;  /* 0x0000000000017941 */ /* 0x000fea0003800000 */
.L_x_142:
        /* <DEDUP_REMOVED lines=12> */
.L_x_145:
[----:B------:R-:W-:Y:S05]  /*60f0*/  BSYNC B1 ;  /* 0x0000000000017941 */ /* 0x000fea0003800000 */
.L_x_144:
        /* <DEDUP_REMOVED lines=12> */
.L_x_147:
[----:B------:R-:W-:Y:S05]  /*61c0*/  BSYNC B1 ;  /* 0x0000000000017941 */ /* 0x000fea0003800000 */
.L_x_146:
        /* <DEDUP_REMOVED lines=12> */
.L_x_149:
[----:B------:R-:W-:Y:S05]  /*6290*/  BSYNC B1 ;  /* 0x0000000000017941 */ /* 0x000fea0003800000 */
.L_x_148:
        /* <DEDUP_REMOVED lines=12> */
.L_x_151:
[----:B------:R-:W-:Y:S05]  /*6360*/  BSYNC B1 ;  /* 0x0000000000017941 */ /* 0x000fea0003800000 */
.L_x_150:
        /* <DEDUP_REMOVED lines=12> */
.L_x_153:
[----:B------:R-:W-:Y:S05]  /*6430*/  BSYNC B1 ;  /* 0x0000000000017941 */ /* 0x000fea0003800000 */
.L_x_152:
        /* <DEDUP_REMOVED lines=12> */
.L_x_155:
[----:B------:R-:W-:Y:S05]  /*6500*/  BSYNC B1 ;  /* 0x0000000000017941 */ /* 0x000fea0003800000 */
.L_x_154:
        /* <DEDUP_REMOVED lines=12> */
.L_x_157:
[----:B------:R-:W-:Y:S05]  /*65d0*/  BSYNC B1 ;  /* 0x0000000000017941 */ /* 0x000fea0003800000 */
.L_x_156:
[----:B-----5:R-:W-:Y:S01]  /*65e0*/  LOP3.LUT R5, R5, 0xff, RZ, 0xc0, !PT ;  /* 0x000000ff05057812 */ /* 0x020fe200078ec0ff */
[----:B------:R-:W-:Y:S01]  /*65f0*/  BSSY B1, `(.L_x_158) ;  /* 0x000000b000017945 */ /* 0x000fe20003800000 */
[----:B------:R-:W-:Y:S02]  /*6600*/  ISETP.LT.OR P2, PT, R33, 0x39, !P1 ;  /* 0x000000392100780c */ /* 0x000fe40004f41670 */
[----:B------:R-:W-:-:S05]  /*6610*/  F2FP.F16.E4M3.UNPACK_B R5, R5 ;  /* 0x00000005ff05723e */ /* 0x000fca00020006ff */
[----:B012---:R-:W-:-:S05]  /*6620*/  HADD2.F32 R14, -RZ, R5.H0_H0 ;  /* 0x20000005ff0e7230 */ /* 0x007fca0000004100 */
[----:B------:R-:W-:-:S04]  /*6630*/  FMUL R5, R14, R9 ;  /* 0x000000090e057220 */ /* 0x000fc80000400000 */
[----:B------:R-:W-:-:S05]  /*6640*/  FFMA R5, R16, R8, R5 ;  /* 0x0000000810057223 */ /* 0x000fca0000000005 */
[----:B------:R-:W-:Y:S02]  /*6650*/  F2FP.SATFINITE.E4M3.F32.PACK_AB_MERGE_C R15, RZ, R5, RZ ;  /* 0x00000005ff0f723e */ /* 0x000fe400048070ff */
[----:B------:R-:W-:-:S03]  /*6660*/  PRMT R5, RZ, 0x7610, R5 ;  /* 0x00007610ff057816 */ /* 0x000fc60000000005 */
[----:B------:R0:W-:Y:S01]  /*6670*/  @!P0 STG.E.U8 desc[UR16][R10.64+0x39], R15 ;  /* 0x0000390f0a008986 */ /* 0x0001e2000c101110 */
[----:B------:R-:W-:Y:S05]  /*6680*/  @P2 BRA `(.L_x_159) ;  /* 0x0000000000042947 */ /* 0x000fea0003800000 */
[----:B------:R1:W5:Y:S02]  /*6690*/  LDG.E.U8 R5, desc[UR16][R12.64+0x38] ;  /* 0x000038100c057981 */ /* 0x000364000c1e1100 */
.L_x_159:
[----:B------:R-:W-:Y:S05]  /*66a0*/  BSYNC B1 ;  /* 0x0000000000017941 */ /* 0x000fea0003800000 */
.L_x_158:
        /* <DEDUP_REMOVED lines=12> */
.L_x_161:
[----:B------:R-:W-:Y:S05]  /*6770*/  BSYNC B1 ;  /* 0x0000000000017941 */ /* 0x000fea0003800000 */
.L_x_160:
[----:B------:R-:W-:Y:S05]  /*6780*/  @P1 BRA `(.L_x_162) ;  /* 0x0000001000301947 */ /* 0x000fea0003800000 */
[----:B-----5:R-:W-:-:S04]  /*6790*/  LOP3.LUT R5, R5, 0xff, RZ, 0xc0, !PT ;  /* 0x000000ff05057812 */ /* 0x020fc800078ec0ff */
[----:B------:R-:W-:-:S05]  /*67a0*/  F2FP.F16.E4M3.UNPACK_B R5, R5 ;  /* 0x00000005ff05723e */ /* 0x000fca00020006ff */
[----:B------:R-:W-:-:S05]  /*67b0*/  HADD2.F32 R10, -RZ, R5.H0_H0 ;  /* 0x20000005ff0a7230 */ /* 0x000fca0000004100 */
[----:B------:R-:W-:-:S04]  /*67c0*/  FMUL R5, R10, R9 ;  /* 0x000000090a057220 */ /* 0x000fc80000400000 */
[----:B------:R-:W-:-:S05]  /*67d0*/  FFMA R5, R18, R8, R5 ;  /* 0x0000000812057223 */ /* 0x000fca0000000005 */
[----:B------:R-:W-:-:S05]  /*67e0*/  F2FP.SATFINITE.E4M3.F32.PACK_AB_MERGE_C R5, RZ, R5, RZ ;  /* 0x00000005ff05723e */ /* 0x000fca00048070ff */
[----:B------:R0:W-:Y:S01]  /*67f0*/  STG.E.U8 desc[UR16][R6.64+0x39], R5 ;  /* 0x0000390506007986 */ /* 0x0001e2000c101110 */
[----:B------:R-:W-:Y:S05]  /*6800*/  BRA `(.L_x_162) ;  /* 0x0000001000107947 */ /* 0x000fea0003800000 */
.L_x_33:
[C---:B------:R-:W-:Y:S01]  /*6810*/  ISETP.GE.AND P0, PT, R34.reuse, 0x1, PT ;  /* 0x000000012200780c */ /* 0x040fe20003f06270 */
[-C--:B--2---:R-:W-:Y:S01]  /*6820*/  FMUL R145, R145, R8.reuse ;  /* 0x0000000891917220 */ /* 0x084fe20000400000 */
[----:B------:R-:W-:Y:S01]  /*6830*/  ISETP.GE.AND P2, PT, R34, 0x9, PT ;  /* 0x000000092200780c */ /* 0x000fe20003f46270 */
[-C--:B------:R-:W-:Y:S01]  /*6840*/  FMUL R140, R140, R8.reuse ;  /* 0x000000088c8c7220 */ /* 0x080fe20000400000 */
[----:B------:R-:W-:Y:S01]  /*6850*/  ISETP.LT.OR P1, PT, R33, 0x1, !P0 ;  /* 0x000000012100780c */ /* 0x000fe20004721670 */
[-C--:B------:R-:W-:Y:S01]  /*6860*/  FMUL R143, R143, R8.reuse ;  /* 0x000000088f8f7220 */ /* 0x080fe20000400000 */
[----:B------:R-:W-:Y:S01]  /*6870*/  F2FP.SATFINITE.E4M3.F32.PACK_AB_MERGE_C R145, RZ, R145, RZ ;  /* 0x00000091ff91723e */ /* 0x000fe200048070ff */
[-C--:B------:R-:W-:Y:S01]  /*6880*/  FMUL R138, R138, R8.reuse ;  /* 0x000000088a8a7220 */ /* 0x080fe20000400000 */
[----:B------:R-:W-:Y:S01]  /*6890*/  ISETP.LT.OR P4, PT, R33, 0x2, !P0 ;  /* 0x000000022100780c */ /* 0x000fe20004781670 */
[-C--:B------:R-:W-:Y:S01]  /*68a0*/  FMUL R141, R141, R8.reuse ;  /* 0x000000088d8d7220 */ /* 0x080fe20000400000 */
[C---:B------:R-:W-:Y:S01]  /*68b0*/  ISETP.LT.OR P5, PT, R33.reuse, 0x1, !P2 ;  /* 0x000000012100780c */ /* 0x040fe200057a1670 */
[-C--:B------:R-:W-:Y:S01]  /*68c0*/  FMUL R136, R136, R8.reuse ;  /* 0x0000000888887220 */ /* 0x080fe20000400000 */
[----:B------:R-:W-:Y:S01]  /*68d0*/  ISETP.LT.OR P6, PT, R33, 0x2, !P2 ;  /* 0x000000022100780c */ /* 0x000fe200057c1670 */
[----:B------:R-:W-:Y:S01]  /*68e0*/  FMUL R139, R139, R8 ;  /* 0x000000088b8b7220 */ /* 0x000fe20000400000 */
[----:B------:R-:W-:Y:S01]  /*68f0*/  F2FP.SATFINITE.E4M3.F32.PACK_AB_MERGE_C R5, RZ, R140, RZ ;  /* 0x0000008cff05723e */ /* 0x000fe200048070ff */
[-C--:B------:R-:W-:Y:S01]  /*6900*/  FMUL R134, R134, R8.reuse ;  /* 0x0000000886867220 */ /* 0x080fe20000400000 */
[----:B------:R-:W-:Y:S01]  /*6910*/  F2FP.SATFINITE.E4M3.F32.PACK_AB_MERGE_C R143, RZ, R143, RZ ;  /* 0x0000008fff8f723e */ /* 0x000fe200048070ff */
[----:B------:R-:W-:Y:S01]  /*6920*/  @!P1 STG.E.U8 desc[UR16][R14.64], R145 ;  /* 0x000000910e009986 */ /* 0x000fe2000c101110 */
[----:B------:R-:W-:Y:S01]  /*6930*/  ISETP.LT.OR P1, PT, R33, 0x9, !P0 ;  /* 0x000000092100780c */ /* 0x000fe20004721670 */
[----:B------:R-:W-:Y:S01]  /*6940*/  FMUL R137, R137, R8 ;  /* 0x0000000889897220 */ /* 0x000fe20000400000 */
[----:B------:R-:W-:Y:S01]  /*6950*/  F2FP.SATFINITE.E4M3.F32.PACK_AB_MERGE_C R25, RZ, R138, RZ ;  /* 0x0000008aff19723e */ /* 0x000fe200048070ff */
[----:B------:R0:W-:Y:S01]  /*6960*/  @!P4 STG.E.U8 desc[UR16][R14.64+0x1], R5 ;  /* 0x000001050e00c986 */ /* 0x0001e2000c101110 */
[----:B------:R-:W-:Y:S01]  /*6970*/  F2FP.SATFINITE.E4M3.F32.PACK_AB_MERGE_C R141, RZ, R141, RZ ;  /* 0x0000008dff8d723e */ /* 0x000fe200048070ff */
[-C--:B------:R-:W-:Y:S01]  /*6980*/  FMUL R132, R132, R8.reuse ;  /* 0x0000000884847220 */ /* 0x080fe20000400000 */
[C---:B------:R-:W-:Y:S01]  /*6990*/  ISETP.LT.OR P4, PT, R33.reuse, 0xa, !P0 ;  /* 0x0000000a2100780c */ /* 0x040fe20004781670 */
[----:B------:R-:W-:Y:S01]  /*69a0*/  @!P5 STG.E.U8 desc[UR16][R12.64], R143 ;  /* 0x0000008f0c00d986 */ /* 0x000fe2000c101110 */
[----:B------:R-:W-:Y:S01]  /*69b0*/  ISETP.LT.OR P5, PT, R33, 0x9, !P2 ;  /* 0x000000092100780c */ /* 0x000fe200057a1670 */
[-C--:B------:R-:W-:Y:S01]  /*69c0*/  FMUL R135, R135, R8.reuse ;  /* 0x0000000887877220 */ /* 0x080fe20000400000 */
[----:B------:R-:W-:Y:S01]  /*69d0*/  F2FP.SATFINITE.E4M3.F32.PACK_AB_MERGE_C R139, RZ, R139, RZ ;  /* 0x0000008bff8b723e */ /* 0x000fe200048070ff */
[----:B------:R1:W-:Y:S01]  /*69e0*/  @!P6 STG.E.U8 desc[UR16][R12.64+0x1], R25 ;  /* 0x000001190c00e986 */ /* 0x0003e2000c101110 */
[C---:B------:R-:W-:Y:S01]  /*69f0*/  ISETP.LT.OR P6, PT, R33.reuse, 0xa, !P2 ;  /* 0x0000000a2100780c */ /* 0x040fe200057c1670 */
[-C--:B------:R-:W-:Y:S01]  /*6a00*/  FMUL R130, R130, R8.reuse ;  /* 0x0000000882827220 */ /* 0x080fe20000400000 */
[----:B------:R-:W-:Y:S01]  /*6a10*/  F2FP.SATFINITE.E4M3.F32.PACK_AB_MERGE_C R137, RZ, R137, RZ ;  /* 0x00000089ff89723e */ /* 0x000fe200048070ff */
[----:B------:R-:W-:Y:S01]  /*6a20*/  @!P1 STG.E.U8 desc[UR16][R14.64+0x8], R141 ;  /* 0x0000088d0e009986 */ /* 0x000fe2000c101110 */
[----:B------:R-:W-:Y:S01]  /*6a30*/  ISETP.LT.OR P1, PT, R33, 0x11, !P0 ;  /* 0x000000112100780c */ /* 0x000fe20004721670 */
[----:B------:R-:W-:Y:S01]  /*6a40*/  FMUL R133, R133, R8 ;  /* 0x0000000885857220 */ /* 0x000fe20000400000 */
[----:B0-----:R-:W-:Y:S01]  /*6a50*/  F2FP.SATFINITE.E4M3.F32.PACK_AB_MERGE_C R5, RZ, R136, RZ ;  /* 0x00000088ff05723e */ /* 0x001fe200048070ff */
[-C--:B------:R-:W-:Y:S01]  /*6a60*/  FMUL R128, R128, R8.reuse ;  /* 0x0000000880807220 */ /* 0x080fe20000400000 */
[----:B------:R-:W-:Y:S01]  /*6a70*/  F2FP.SATFINITE.E4M3.F32.PACK_AB_MERGE_C R135, RZ, R135, RZ ;  /* 0x00000087ff87723e */ /* 0x000fe200048070ff */
[----:B------:R-:W-:Y:S01]  /*6a80*/  FMUL R131, R131, R8 ;  /* 0x0000000883837220 */ /* 0x000fe20000400000 */
[----:B------:R-:W-:Y:S01]  /*6a90*/  F2FP.SATFINITE.E4M3.F32.PACK_AB_MERGE_C R133, RZ, R133, RZ ;  /* 0x00000085ff85723e */ /* 0x000fe200048070ff */
[----:B------:R0:W-:Y:S01]  /*6aa0*/  @!P4 STG.E.U8 desc[UR16][R14.64+0x9], R5 ;  /* 0x000009050e00c986 */ /* 0x0001e2000c101110 */
[----:B-1----:R-:W-:Y:S01]  /*6ab0*/  F2FP.SATFINITE.E4M3.F32.PACK_AB_MERGE_C R25, RZ, R134, RZ ;  /* 0x00000086ff19723e */ /* 0x002fe200048070ff */
        /* <DEDUP_REMOVED lines=15> */
[-C--:B------:R-:W-:Y:S01]  /*6bb0*/  FMUL R125, R125, R8.reuse ;  /* 0x000000087d7d7220 */ /* 0x080fe20000400000 */
[----:B------:R-:W-:Y:S01]  /*6bc0*/  FMUL R120, R120, R8 ;  /* 0x0000000878787220 */ /* 0x000fe20000400000 */
[----:B------:R-:W-:Y:S01]  /*6bd0*/  F2FP.SATFINITE.E4M3.F32.PACK_AB_MERGE_C R127, RZ, R127, RZ ;  /* 0x0000007fff7f723e */ /* 0x000fe200048070ff */
[----:B------:R0:W-:Y:S01]  /*6be0*/  @!P4 STG.E.U8 desc[UR16][R14.64+0x11], R5 ;  /* 0x000011050e00c986 */ /* 0x0001e2000c101110 */
[----:B-1----:R-:W-:Y:S01]  /*6bf0*/  F2FP.SATFINITE.E4M3.F32.PACK_AB_MERGE_C R25, RZ, R130, RZ ;  /* 0x00000082ff19723e */ /* 0x002fe200048070ff */
[-C--:B------:R-:W-:Y:S01]  /*6c00*/  FMUL R123, R123, R8.reuse ;  /* 0x000000087b7b7220 */ /* 0x080fe20000400000 */
[C---:B------:R-:W-:Y:S01]  /*6c10*/  ISETP.LT.OR P4, PT, R33.reuse, 0x1a, !P0 ;  /* 0x0000001a2100780c */ /* 0x040fe20004781670 */
[----:B------:R-:W-:Y:S01]  /*6c20*/  @!P5 STG.E.U8 desc[UR16][R12.64+0x10], R135 ;  /* 0x000010870c00d986 */ /* 0x000fe2000c101110 */
[C---:B------:R-:W-:Y:S01]  /*6c30*/  ISETP.LT.OR P5, PT, R33.reuse, 0x19, !P2 ;  /* 0x000000192100780c */ /* 0x040fe200057a1670 */
[-C--:B------:R-:W-:Y:S01]  /*6c40*/  FMUL R118, R118, R8.reuse ;  /* 0x0000000876767220 */ /* 0x080fe20000400000 */
[----:B------:R-:W-:Y:S01]  /*6c50*/  F2FP.SATFINITE.E4M3.F32.PACK_AB_MERGE_C R125, RZ, R125, RZ ;  /* 0x0000007dff7d723e */ /* 0x000fe200048070ff */
[----:B------:R1:W-:Y:S01]  /*6c60*/  @!P6 STG.E.U8 desc[UR16][R12.64+0x11], R25 ;  /* 0x000011190c00e986 */ /* 0x0003e2000c101110 */
[----:B------:R-:W-:Y:S01]  /*6c70*/  ISETP.LT.OR P6, PT, R33, 0x1a, !P2 ;  /* 0x0000001a2100780c */ /* 0x000fe200057c1670 */
        /* <DEDUP_REMOVED lines=8> */
[-C--:B------:R-:W-:Y:S01]  /*6d00*/  FMUL R114, R114, R8.reuse ;  /* 0x0000000872727220 */ /* 0x080fe20000400000 */
[----:B------:R-:W-:Y:S01]  /*6d10*/  FMUL R112, R112, R8 ;  /* 0x0000000870707220 */ /* 0x000fe20000400000 */
[----:B-1----:R-:W-:Y:S01]  /*6d20*/  F2FP.SATFINITE.E4M3.F32.PACK_AB_MERGE_C R25, RZ, R126, RZ ;  /* 0x0000007eff19723e */ /* 0x002fe200048070ff */
[----:B------:R0:W-:Y:S01]  /*6d30*/  @!P4 STG.E.U8 desc[UR16][R14.64+0x19], R5 ;  /* 0x000019050e00c986 */ /* 0x0001e2000c101110 */
[----:B------:R-:W-:Y:S01]  /*6d40*/  ISETP.LT.OR P4, PT, R33, 0x22, !P0 ;  /* 0x000000222100780c */ /* 0x000fe20004781670 */
[-C--:B------:R-:W-:Y:S01]  /*6d50*/  FMUL R117, R117, R8.reuse ;  /* 0x0000000875757220 */ /* 0x080fe20000400000 */
[----:B------:R-:W-:Y:S01]  /*6d60*/  F2FP.SATFINITE.E4M3.F32.PACK_AB_MERGE_C R119, RZ, R119, RZ ;  /* 0x00000077ff77723e */ /* 0x000fe200048070ff */
[----:B------:R-:W-:Y:S01]  /*6d70*/  @!P5 STG.E.U8 desc[UR16][R12.64+0x18], R131 ;  /* 0x000018830c00d986 */ /* 0x000fe2000c101110 */
[----:B------:R-:W-:Y:S01]  /*6d80*/  ISETP.LT.OR P5, PT, R33, 0x21, !P2 ;  /* 0x000000212100780c */ /* 0x000fe200057a1670 */
[----:B------:R-:W-:Y:S01]  /*6d90*/  FMUL R115, R115, R8 ;  /* 0x0000000873737220 */ /* 0x000fe20000400000 */
[----:B------:R-:W-:Y:S01]  /*6da0*/  F2FP.SATFINITE.E4M3.F32.PACK_AB_MERGE_C R27, RZ, R112, RZ ;  /* 0x00000070ff1b723e */ /* 0x000fe200048070ff */
[----:B------:R1:W-:Y:S01]  /*6db0*/  @!P6 STG.E.U8 desc[UR16][R12.64+0x19], R25 ;  /* 0x000019190c00e986 */ /* 0x0003e2000c101110 */
[----:B------:R-:W-:Y:S01]  /*6dc0*/  ISETP.LT.OR P6, PT, R33, 0x22, !P2 ;  /* 0x000000222100780c */ /* 0x000fe200057c1670 */
[-C--:B------:R-:W-:Y:S01]  /*6dd0*/  FMUL R110, R110, R8.reuse ;  /* 0x000000086e6e7220 */ /* 0x080fe20000400000 */
[-C--:B------:R-:W-:Y:S01]  /*6de0*/  FMUL R113, R113, R8.reuse ;  /* 0x0000000871717220 */ /* 0x080fe20000400000 */
        /* <DEDUP_REMOVED lines=39> */
[-C--:B------:R-:W-:Y:S01]  /*7060*/  FMUL R101, R101, R8.reuse ;  /* 0x0000000865657220 */ /* 0x080fe20000400000 */
[----:B------:R-:W-:Y:S01]  /*7070*/  @!P1 STG.E.U8 desc[UR16][R14.64+0x30], R121 ;  /* 0x000030790e009986 */ /* 0x000fe2000c101110 */
[----:B------:R-:W-:Y:S01]  /*7080*/  ISETP.LT.OR P1, PT, R33, 0x39, !P0 ;  /* 0x000000392100780c */ /* 0x000fe20004721670 */
[-C--:B------:R-:W-:Y:S01]  /*7090*/  FMUL R99, R99, R8.reuse ;  /* 0x0000000863637220 */ /* 0x080fe20000400000 */
[----:B------:R-:W-:Y:S01]  /*70a0*/  ISETP.LT.OR P0, PT, R33, 0x3a, !P0 ;  /* 0x0000003a2100780c */ /* 0x000fe20004701670 */
[----:B------:R-:W-:Y:S01]  /*70b0*/  FMUL R94, R94, R8 ;  /* 0x000000085e5e7220 */ /* 0x000fe20000400000 */
[----:B0-----:R-:W-:Y:S01]  /*70c0*/  F2FP.SATFINITE.E4M3.F32.PACK_AB_MERGE_C R5, RZ, R116, RZ ;  /* 0x00000074ff05723e */ /* 0x001fe200048070ff */
[-C--:B------:R-:W-:Y:S01]  /*70d0*/  FMUL R92, R92, R8.reuse ;  /* 0x000000085c5c7220 */ /* 0x080fe20000400000 */
[----:B------:R-:W-:Y:S01]  /*70e0*/  F2FP.SATFINITE.E4M3.F32.PACK_AB_MERGE_C R103, RZ, R103, RZ ;  /* 0x00000067ff67723e */ /* 0x000fe200048070ff */
[----:B------:R-:W-:Y:S01]  /*70f0*/  FMUL R95, R95, R8 ;  /* 0x000000085f5f7220 */ /* 0x000fe20000400000 */
[----:B-1----:R-:W-:Y:S01]  /*7100*/  F2FP.SATFINITE.E4M3.F32.PACK_AB_MERGE_C R25, RZ, R114, RZ ;  /* 0x00000072ff19723e */ /* 0x002fe200048070ff */
[----:B------:R0:W-:Y:S01]  /*7110*/  @!P4 STG.E.U8 desc[UR16][R14.64+0x31], R5 ;  /* 0x000031050e00c986 */ /* 0x0001e2000c101110 */
[----:B------:R-:W-:Y:S01]  /*7120*/  ISETP.LT.OR P4, PT, R33, 0x39, !P2 ;  /* 0x000000392100780c */ /* 0x000fe20005781670 */
[-C--:B------:R-:W-:Y:S01]  /*7130*/  FMUL R97, R97, R8.reuse ;  /* 0x0000000861617220 */ /* 0x080fe20000400000 */
[----:B------:R-:W-:Y:S01]  /*7140*/  ISETP.LT.OR P2, PT, R33, 0x3a, !P2 ;  /* 0x0000003a2100780c */ /* 0x000fe20005741670 */
[----:B------:R-:W-:Y:S01]  /*7150*/  @!P5 STG.E.U8 desc[UR16][R12.64+0x30], R119 ;  /* 0x000030770c00d986 */ /* 0x000fe2000c101110 */
[----:B------:R-:W-:Y:S01]  /*7160*/  F2FP.SATFINITE.E4M3.F32.PACK_AB_MERGE_C R101, RZ, R101, RZ ;  /* 0x00000065ff65723e */ /* 0x000fe200048070ff */
[-C--:B------:R-:W-:Y:S01]  /*7170*/  FMUL R90, R90, R8.reuse ;  /* 0x000000085a5a7220 */ /* 0x080fe20000400000 */
[----:B------:R-:W-:Y:S01]  /*7180*/  F2FP.SATFINITE.E4M3.F32.PACK_AB_MERGE_C R99, RZ, R99, RZ ;  /* 0x00000063ff63723e */ /* 0x000fe200048070ff */
[----:B------:R-:W-:Y:S01]  /*7190*/  @!P6 STG.E.U8 desc[UR16][R12.64+0x31], R25 ;  /* 0x000031190c00e986 */ /* 0x000fe2000c101110 */
[----:B------:R-:W-:Y:S01]  /*71a0*/  F2FP.SATFINITE.E4M3.F32.PACK_AB_MERGE_C R95, RZ, R95, RZ ;  /* 0x0000005fff5f723e */ /* 0x000fe200048070ff */
[-C--:B------:R-:W-:Y:S01]  /*71b0*/  FMUL R22, R22, R8.reuse ;  /* 0x0000000816167220 */ /* 0x080fe20000400000 */
[-C--:B------:R-:W-:Y:S01]  /*71c0*/  FMUL R93, R93, R8.reuse ;  /* 0x000000085d5d7220 */ /* 0x080fe20000400000 */
[----:B------:R-:W-:Y:S01]  /*71d0*/  @!P0 STG.E.U8 desc[UR16][R14.64+0x39], R27 ;  /* 0x0000391b0e008986 */ /* 0x000fe2000c101110 */
[----:B------:R-:W-:Y:S01]  /*71e0*/  ISETP.GE.AND P0, PT, R34, 0x81, PT ;  /* 0x000000812200780c */ /* 0x000fe20003f06270 */
[----:B------:R-:W-:Y:S01]  /*71f0*/  FMUL R91, R91, R8 ;  /* 0x000000085b5b7220 */ /* 0x000fe20000400000 */
[----:B0-----:R-:W-:Y:S01]  /*7200*/  F2FP.SATFINITE.E4M3.F32.PACK_AB_MERGE_C R5, RZ, R110, RZ ;  /* 0x0000006eff05723e */ /* 0x001fe200048070ff */
[----:B------:R0:W-:Y:S01]  /*7210*/  @!P1 STG.E.U8 desc[UR16][R14.64+0x38], R117 ;  /* 0x000038750e009986 */ /* 0x0001e2000c101110 */
[C---:B------:R-:W-:Y:S01]  /*7220*/  ISETP.LT.OR P6, PT, R33.reuse, 0x1, !P0 ;  /* 0x000000012100780c */ /* 0x040fe200047c1670 */
[-C--:B------:R-:W-:Y:S01]  /*7230*/  FMUL R88, R88, R8.reuse ;  /* 0x0000000858587220 */ /* 0x080fe20000400000 */
[----:B------:R-:W-:Y:S01]  /*7240*/  ISETP.LT.OR P5, PT, R33, 0x2, !P0 ;  /* 0x000000022100780c */ /* 0x000fe200047a1670 */
[----:B------:R-:W-:Y:S01]  /*7250*/  @!P4 STG.E.U8 desc[UR16][R12.64+0x38], R115 ;  /* 0x000038730c00c986 */ /* 0x000fe2000c101110 */
[----:B------:R-:W-:Y:S01]  /*7260*/  ISETP.GE.AND P1, PT, R34, 0x89, PT ;  /* 0x000000892200780c */ /* 0x000fe20003f26270 */
[-C--:B------:R-:W-:Y:S01]  /*7270*/  FMUL R21, R21, R8.reuse ;  /* 0x0000000815157220 */ /* 0x080fe20000400000 */
[----:B------:R-:W-:Y:S01]  /*7280*/  F2FP.SATFINITE.E4M3.F32.PACK_AB_MERGE_C R97, RZ, R97, RZ ;  /* 0x00000061ff61723e */ /* 0x000fe200048070ff */
[----:B------:R1:W-:Y:S01]  /*7290*/  @!P2 STG.E.U8 desc[UR16][R12.64+0x39], R5 ;  /* 0x000039050c00a986 */ /* 0x0003e2000c101110 */
[----:B------:R-:W-:Y:S01]  /*72a0*/  ISETP.LT.OR P4, PT, R33, 0x1, !P1 ;  /* 0x000000012100780c */ /* 0x000fe20004f81670 */
[-C--:B------:R-:W-:Y:S01]  /*72b0*/  FMUL R89, R89, R8.reuse ;  /* 0x0000000859597220 */ /* 0x080fe20000400000 */
[----:B------:R-:W-:Y:S01]  /*72c0*/  ISETP.LT.OR P2, PT, R33, 0xa, !P0 ;  /* 0x0000000a2100780c */ /* 0x000fe20004741670 */
[----:B------:R-:W-:Y:S01]  /*72d0*/  FMUL R23, R23, R8 ;  /* 0x0000000817177220 */ /* 0x000fe20000400000 */
[----:B0-----:R-:W-:Y:S01]  /*72e0*/  F2FP.SATFINITE.E4M3.F32.PACK_AB_MERGE_C R15, RZ, R108, RZ ;  /* 0x0000006cff0f723e */ /* 0x001fe200048070ff */
[----:B------:R-:W-:Y:S01]  /*72f0*/  @!P6 STG.E.U8 desc[UR16][R10.64], R113 ;  /* 0x000000710a00e986 */ /* 0x000fe2000c101110 */
[C---:B------:R-:W-:Y:S01]  /*7300*/  ISETP.LT.OR P6, PT, R33.reuse, 0x2, !P1 ;  /* 0x000000022100780c */ /* 0x040fe20004fc1670 */
[-C--:B------:R-:W-:Y:S01]  /*7310*/  FMUL R20, R20, R8.reuse ;  /* 0x0000000814147220 */ /* 0x080fe20000400000 */
[----:B------:R-:W-:Y:S01]  /*7320*/  F2FP.SATFINITE.E4M3.F32.PACK_AB_MERGE_C R93, RZ, R93, RZ ;  /* 0x0000005dff5d723e */ /* 0x000fe200048070ff */
[----:B------:R-:W-:Y:S01]  /*7330*/  @!P5 STG.E.U8 desc[UR16][R10.64+0x1], R15 ;  /* 0x0000010f0a00d986 */ /* 0x000fe2000c101110 */
[----:B------:R-:W-:Y:S01]  /*7340*/  ISETP.LT.OR P5, PT, R33, 0x9, !P0 ;  /* 0x000000092100780c */ /* 0x000fe200047a1670 */
[----:B------:R-:W-:Y:S01]  /*7350*/  FMUL R17, R17, R8 ;  /* 0x0000000811117220 */ /* 0x000fe20000400000 */
[----:B-1----:R-:W-:Y:S01]  /*7360*/  F2FP.SATFINITE.E4M3.F32.PACK_AB_MERGE_C R5, RZ, R106, RZ ;  /* 0x0000006aff05723e */ /* 0x002fe200048070ff */
[----:B------:R-:W-:Y:S01]  /*7370*/  @!P4 STG.E.U8 desc[UR16][R6.64], R111 ;  /* 0x0000006f0600c986 */ /* 0x000fe2000c101110 */
[----:B------:R-:W-:Y:S01]  /*7380*/  F2FP.SATFINITE.E4M3.F32.PACK_AB_MERGE_C R13, RZ, R104, RZ ;  /* 0x00000068ff0d723e */ /* 0x000fe200048070ff */
[-C--:B------:R-:W-:Y:S01]  /*7390*/  FMUL R16, R16, R8.reuse ;  /* 0x0000000810107220 */ /* 0x080fe20000400000 */
[----:B------:R-:W-:Y:S01]  /*73a0*/  ISETP.LT.OR P4, PT, R33, 0x9, !P1 ;  /* 0x000000092100780c */ /* 0x000fe20004f81670 */
[-C--:B------:R-:W-:Y:S01]  /*73b0*/  FMUL R19, R19, R8.reuse ;  /* 0x0000000813137220 */ /* 0x080fe20000400000 */
[----:B------:R-:W-:Y:S01]  /*73c0*/  F2FP.SATFINITE.E4M3.F32.PACK_AB_MERGE_C R91, RZ, R91, RZ ;  /* 0x0000005bff5b723e */ /* 0x000fe200048070ff */
[----:B------:R0:W-:Y:S01]  /*73d0*/  @!P6 STG.E.U8 desc[UR16][R6.64+0x1], R5 ;  /* 0x000001050600e986 */ /* 0x0001e2000c101110 */
[C---:B------:R-:W-:Y:S01]  /*73e0*/  ISETP.LT.OR P6, PT, R33.reuse, 0xa, !P1 ;  /* 0x0000000a2100780c */ /* 0x040fe20004fc1670 */
[----:B------:R-:W-:Y:S01]  /*73f0*/  FMUL R18, R18, R8 ;  /* 0x0000000812127220 */ /* 0x000fe20000400000 */
[----:B------:R-:W-:Y:S01]  /*7400*/  F2FP.SATFINITE.E4M3.F32.PACK_AB_MERGE_C R21, RZ, R21, RZ ;  /* 0x00000015ff15723e */ /* 0x000fe200048070ff */
[----:B------:R1:W-:Y:S01]  /*7410*/  @!P2 STG.E.U8 desc[UR16][R10.64+0x9], R13 ;  /* 0x0000090d0a00a986 */ /* 0x0003e2000c101110 */
[----:B------:R-:W-:-:S02]  /*7420*/  ISETP.LT.OR P2, PT, R33, 0x12, !P0 ;  /* 0x000000122100780c */ /* 0x000fc40004741670 */
[----:B------:R-:W-:Y:S01]  /*7430*/  F2FP.SATFINITE.E4M3.F32.PACK_AB_MERGE_C R89, RZ, R89, RZ ;  /* 0x00000059ff59723e */ /* 0x000fe200048070ff */
[----:B------:R-:W-:Y:S01]  /*7440*/  @!P5 STG.E.U8 desc[UR16][R10.64+0x8], R107 ;  /* 0x0000086b0a00d986 */ /* 0x000fe2000c101110 */
[C---:B------:R-:W-:Y:S02]  /*7450*/  ISETP.LT.OR P5, PT, R33.reuse, 0x11, !P0 ;  /* 0x000000112100780c */ /* 0x040fe400047a1670 */
[----:B------:R-:W-:Y:S01]  /*7460*/  F2FP.SATFINITE.E4M3.F32.PACK_AB_MERGE_C R23, RZ, R23, RZ ;  /* 0x00000017ff17723e */ /* 0x000fe200048070ff */
[----:B------:R-:W-:Y:S01]  /*7470*/  @!P4 STG.E.U8 desc[UR16][R6.64+0x8], R109 ;  /* 0x0000086d0600c986 */ /* 0x000fe2000c101110 */
[----:B0-----:R-:W-:Y:S02]  /*7480*/  F2FP.SATFINITE.E4M3.F32.PACK_AB_MERGE_C R5, RZ, R102, RZ ;  /* 0x00000066ff05723e */ /* 0x001fe400048070ff */
[C---:B------:R-:W-:Y:S02]  /*7490*/  ISETP.LT.OR P4, PT, R33.reuse, 0x11, !P1 ;  /* 0x000000112100780c */ /* 0x040fe40004f81670 */
[----:B-1----:R-:W-:Y:S01]  /*74a0*/  F2FP.SATFINITE.E4M3.F32.PACK_AB_MERGE_C R13, RZ, R98, RZ ;  /* 0x00000062ff0d723e */ /* 0x002fe200048070ff */
[----:B------:R0:W-:Y:S01]  /*74b0*/  @!P6 STG.E.U8 desc[UR16][R6.64+0x9], R5 ;  /* 0x000009050600e986 */ /* 0x0001e2000c101110 */
[----:B------:R-:W-:-:S02]  /*74c0*/  ISETP.LT.OR P6, PT, R33, 0x12, !P1 ;  /* 0x000000122100780c */ /* 0x000fc40004fc1670 */
[----:B------:R-:W-:Y:S01]  /*74d0*/  F2FP.SATFINITE.E4M3.F32.PACK_AB_MERGE_C R17, RZ, R17, RZ ;  /* 0x00000011ff11723e */ /* 0x000fe200048070ff */
[----:B------:R1:W-:Y:S01]  /*74e0*/  @!P2 STG.E.U8 desc[UR16][R10.64+0x11], R13 ;  /* 0x0000110d0a00a986 */ /* 0x0003e2000c101110 */
[C---:B------:R-:W-:Y:S02]  /*74f0*/  ISETP.LT.OR P2, PT, R33.reuse, 0x1a, !P0 ;  /* 0x0000001a2100780c */ /* 0x040fe40004741670 */
[----:B------:R-:W-:Y:S01]  /*7500*/  F2FP.SATFINITE.E4M3.F32.PACK_AB_MERGE_C R19, RZ, R19, RZ ;  /* 0x00000013ff13723e */ /* 0x000fe200048070ff */
[----:B------:R-:W-:Y:S01]  /*7510*/  @!P5 STG.E.U8 desc[UR16][R10.64+0x10], R105 ;  /* 0x000010690a00d986 */ /* 0x000fe2000c101110 */
[----:B------:R-:W-:Y:S02]  /*7520*/  ISETP.LT.OR P5, PT, R33, 0x19, !P0 ;  /* 0x000000192100780c */ /* 0x000fe400047a1670 */
[----:B------:R-:W-:Y:S01]  /*7530*/  F2FP.SATFINITE.E4M3.F32.PACK_AB_MERGE_C R15, RZ, R18, RZ ;  /* 0x00000012ff0f723e */ /* 0x000fe200048070ff */
[----:B------:R-:W-:Y:S01]  /*7540*/  @!P4 STG.E.U8 desc[UR16][R6.64+0x10], R103 ;  /* 0x000010670600c986 */ /* 0x000fe2000c101110 */
[----:B0-----:R-:W-:-:S02]  /*7550*/  F2FP.SATFINITE.E4M3.F32.PACK_AB_MERGE_C R5, RZ, R100, RZ ;  /* 0x00000064ff05723e */ /* 0x001fc400048070ff */
[C---:B------:R-:W-:Y:S02]  /*7560*/  ISETP.LT.OR P4, PT, R33.reuse, 0x19, !P1 ;  /* 0x000000192100780c */ /* 0x040fe40004f81670 */
[----:B-1----:R-:W-:Y:S01]  /*7570*/  F2FP.SATFINITE.E4M3.F32.PACK_AB_MERGE_C R13, RZ, R96, RZ ;  /* 0x00000060ff0d723e */ /* 0x002fe200048070ff */
[----:B------:R0:W-:Y:S01]  /*7580*/  @!P6 STG.E.U8 desc[UR16][R6.64+0x11], R5 ;  /* 0x000011050600e986 */ /* 0x0001e2000c101110 */
[----:B------:R-:W-:-:S03]  /*7590*/  ISETP.LT.OR P6, PT, R33, 0x1a, !P1 ;  /* 0x0000001a2100780c */ /* 0x000fc60004fc1670 */
[----:B------:R1:W-:Y:S01]  /*75a0*/  @!P2 STG.E.U8 desc[UR16][R10.64+0x19], R13 ;  /* 0x0000190d0a00a986 */ /* 0x0003e2000c101110 */
[----:B------:R-:W-:-:S03]  /*75b0*/  ISETP.LT.OR P2, PT, R33, 0x22, !P0 ;  /* 0x000000222100780c */ /* 0x000fc60004741670 */
[----:B------:R-:W-:Y:S01]  /*75c0*/  @!P5 STG.E.U8 desc[UR16][R10.64+0x18], R101 ;  /* 0x000018650a00d986 */ /* 0x000fe2000c101110 */
[C---:B------:R-:W-:Y:S02]  /*75d0*/  ISETP.LT.OR P5, PT, R33.reuse, 0x21, !P0 ;  /* 0x000000212100780c */ /* 0x040fe400047a1670 */
[----:B0-----:R-:W-:Y:S01]  /*75e0*/  F2FP.SATFINITE.E4M3.F32.PACK_AB_MERGE_C R5, RZ, R94, RZ ;  /* 0x0000005eff05723e */ /* 0x001fe200048070ff */
[----:B------:R-:W-:Y:S01]  /*75f0*/  @!P4 STG.E.U8 desc[UR16][R6.64+0x18], R99 ;  /* 0x000018630600c986 */ /* 0x000fe2000c101110 */
        /* <DEDUP_REMOVED lines=25> */
[C---:B------:R-:W-:Y:S02]  /*7790*/  ISETP.LT.OR P2, PT, R33.reuse, 0x39, !P0 ;  /* 0x000000392100780c */ /* 0x040fe40004741670 */
[C---:B------:R-:W-:Y:S01]  /*77a0*/  ISETP.LT.OR P0, PT, R33.reuse, 0x3a, !P0 ;  /* 0x0000003a2100780c */ /* 0x040fe20004701670 */
[----:B------:R1:W-:Y:S01]  /*77b0*/  @!P5 STG.E.U8 desc[UR16][R10.64+0x30], R89 ;  /* 0x000030590a00d986 */ /* 0x0003e2000c101110 */
[C---:B------:R-:W-:Y:S02]  /*77c0*/  ISETP.LT.OR P5, PT, R33.reuse, 0x39, !P1 ;  /* 0x000000392100780c */ /* 0x040fe40004fa1670 */
[----:B------:R-:W-:Y:S01]  /*77d0*/  ISETP.LT.OR P1, PT, R33, 0x3a, !P1 ;  /* 0x0000003a2100780c */ /* 0x000fe20004f21670 */
[----:B------:R1:W-:Y:S01]  /*77e0*/  @!P4 STG.E.U8 desc[UR16][R6.64+0x30], R23 ;  /* 0x000030170600c986 */ /* 0x0003e2000c101110 */
[----:B0-----:R-:W-:-:S05]  /*77f0*/  F2FP.SATFINITE.E4M3.F32.PACK_AB_MERGE_C R5, RZ, R20, RZ ;  /* 0x00000014ff05723e */ /* 0x001fca00048070ff */
[----:B------:R1:W-:Y:S04]  /*7800*/  @!P6 STG.E.U8 desc[UR16][R6.64+0x31], R5 ;  /* 0x000031050600e986 */ /* 0x0003e8000c101110 */
[----:B------:R1:W-:Y:S04]  /*7810*/  @!P2 STG.E.U8 desc[UR16][R10.64+0x38], R17 ;  /* 0x000038110a00a986 */ /* 0x0003e8000c101110 */
[----:B------:R1:W-:Y:S04]  /*7820*/  @!P0 STG.E.U8 desc[UR16][R10.64+0x39], R13 ;  /* 0x0000390d0a008986 */ /* 0x0003e8000c101110 */
[----:B------:R1:W-:Y:S04]  /*7830*/  @!P5 STG.E.U8 desc[UR16][R6.64+0x38], R19 ;  /* 0x000038130600d986 */ /* 0x0003e8000c101110 */
[----:B------:R1:W-:Y:S02]  /*7840*/  @!P1 STG.E.U8 desc[UR16][R6.64+0x39], R15 ;  /* 0x0000390f06009986 */ /* 0x0003e4000c101110 */
.L_x_162:
[----:B------:R-:W-:Y:S05]  /*7850*/  BSYNC B0 ;  /* 0x0000000000007941 */ /* 0x000fea0003800000 */
.L_x_32:
[----:B------:R-:W-:Y:S01]  /*7860*/  ULDC UR6, c[0x0][0xc] ;  /* 0x0000030000067ab9 */ /* 0x000fe20000000800 */
[----:B------:R-:W-:Y:S01]  /*7870*/  ULDC UR7, c[0x0][0x10] ;  /* 0x0000040000077ab9 */ /* 0x000fe20000000800 */
[----:B01---5:R-:W0:Y:S01]  /*7880*/  LDC R5, c[0x0][0x14] ;  /* 0x00000500ff057b82 */ /* 0x023e220000000800 */
[----:B------:R-:W-:Y:S01]  /*7890*/  UIMAD.WIDE.U32 UR6, UR6, UR7, URZ ;  /* 0x00000007060672a5 */ /* 0x000fe2000f8e003f */
[----:B------:R-:W-:Y:S01]  /*78a0*/  PRMT R6, RZ, 0x7610, R6 ;  /* 0x00007610ff067816 */ /* 0x000fe20000000006 */
[----:B------:R-:W-:-:S04]  /*78b0*/  IMAD.MOV.U32 R7, RZ, RZ, -0x1 ;  /* 0xffffffffff077424 */ /* 0x000fc800078e00ff */
[----:B0-----:R-:W-:-:S04]  /*78c0*/  IMAD.WIDE.U32 R2, R5, UR6, R2 ;  /* 0x0000000605027c25 */ /* 0x001fc8000f8e0002 */
[----:B------:R-:W-:Y:S01]  /*78d0*/  IMAD R5, R5, UR7, RZ ;  /* 0x0000000705057c24 */ /* 0x000fe2000f8e02ff */
[----:B------:R-:W-:Y:S02]  /*78e0*/  ULDC.64 UR6, c[0x0][0x650] ;  /* 0x0001940000067ab9 */ /* 0x000fe40000000a00 */
[----:B------:R-:W-:Y:S01]  /*78f0*/  ISETP.GE.U32.AND P0, PT, R2, UR6, PT ;  /* 0x0000000602007c0c */ /* 0x000fe2000bf06070 */
[----:B------:R-:W-:Y:S02]  /*7900*/  IMAD.IADD R3, R3, 0x1, R5 ;  /* 0x0000000103037824 */ /* 0x000fe400078e0205 */
[----:B------:R-:W-:-:S03]  /*7910*/  IMAD.MOV.U32 R5, RZ, RZ, -0x1 ;  /* 0xffffffffff057424 */ /* 0x000fc600078e00ff */
[----:B------:R-:W-:-:S13]  /*7920*/  ISETP.GE.U32.AND.EX P0, PT, R3, UR7, PT, P0 ;  /* 0x0000000703007c0c */ /* 0x000fda000bf06100 */
[----:B------:R-:W-:Y:S05]  /*7930*/  @P0 BRA `(.L_x_163) ;  /* 0x0000000400600947 */ /* 0x000fea0003800000 */
[----:B------:R-:W0:Y:S01]  /*7940*/  S2R R20, SR_CTAID.X ;  /* 0x0000000000147919 */ /* 0x000e220000002500 */
[----:B------:R-:W1:Y:S01]  /*7950*/  LDC.64 R14, c[0x0][0x628] ;  /* 0x00018a00ff0e7b82 */ /* 0x000e620000000a00 */
[----:B------:R-:W-:Y:S01]  /*7960*/  ULDC UR6, c[0x0][0x150] ;  /* 0x0000540000067ab9 */ /* 0x000fe20000000800 */
[----:B--234-:R-:W-:Y:S01]  /*7970*/  IMAD.MOV.U32 R12, RZ, RZ, R2 ;  /* 0x000000ffff0c7224 */ /* 0x01cfe200078e0002 */
[----:B------:R-:W2:Y:S01]  /*7980*/  S2R R22, SR_CTAID.Y ;  /* 0x0000000000167919 */ /* 0x000ea20000002600 */
[----:B------:R-:W-:-:S04]  /*7990*/  IMAD.MOV.U32 R13, RZ, RZ, R3 ;  /* 0x000000ffff0d7224 */ /* 0x000fc800078e0003 */
[----:B------:R-:W3:Y:S08]  /*79a0*/  LDC R23, c[0x0][0x144] ;  /* 0x00005100ff177b82 */ /* 0x000ef00000000800 */
[----:B------:R-:W4:Y:S08]  /*79b0*/  LDC R16, c[0x0][0x630] ;  /* 0x00018c00ff107b82 */ /* 0x000f300000000800 */
[----:B------:R-:W2:Y:S01]  /*79c0*/  LDC.64 R18, c[0x0][0x620] ;  /* 0x00018800ff127b82 */ /* 0x000ea20000000a00 */
[----:B-1----:R-:W-:-:S04]  /*79d0*/  ISETP.NE.U32.AND P0, PT, R14, RZ, PT ;  /* 0x000000ff0e00720c */ /* 0x002fc80003f05070 */
[----:B------:R-:W-:Y:S02]  /*79e0*/  ISETP.NE.AND.EX P0, PT, R15, RZ, PT, P0 ;  /* 0x000000ff0f00720c */ /* 0x000fe40003f05300 */
[----:B0-----:R-:W-:-:S05]  /*79f0*/  I2FP.F32.U32 R5, R20 ;  /* 0x0000001400057245 */ /* 0x001fca0000201000 */
[----:B------:R-:W-:-:S04]  /*7a00*/  FMUL R5, R5, UR6 ;  /* 0x0000000605057c20 */ /* 0x000fc80008400000 */
[----:B------:R0:W1:Y:S02]  /*7a10*/  F2I.U32.TRUNC.NTZ R21, R5 ;  /* 0x0000000500157305 */ /* 0x000064000020f000 */
[----:B---34-:R-:W-:Y:S05]  /*7a20*/  @!P0 BRA `(.L_x_164) ;  /* 0x0000000000288947 */ /* 0x018fea0003800000 */
[----:B0-----:R-:W0:Y:S02]  /*7a30*/  LDC R5, c[0x0][0x634] ;  /* 0x00018d00ff057b82 */ /* 0x001e240000000800 */
        /* <DEDUP_REMOVED lines=9> */
.L_x_164:
[-CC-:B------:R-:W-:Y:S01]  /*7ad0*/  SHF.R.U64 R17, R12, R16.reuse, R13.reuse ;  /* 0x000000100c117219 */ /* 0x180fe2000000120d */
[----:B------:R-:W3:Y:S01]  /*7ae0*/  LDC.64 R28, c[0x0][0x640] ;  /* 0x00019000ff1c7b82 */ /* 0x000ee20000000a00 */
[----:B0-----:R-:W-:Y:S01]  /*7af0*/  SHF.R.U32.HI R5, RZ, R16, R13 ;  /* 0x00000010ff057219 */ /* 0x001fe2000001160d */
[----:B-1----:R-:W-:Y:S01]  /*7b00*/  IMAD.MOV R21, RZ, RZ, -R21 ;  /* 0x000000ffff157224 */ /* 0x002fe200078e0a15 */
[----:B------:R-:W-:Y:S01]  /*7b10*/  IADD3 R11, P0, RZ, -R17, RZ ;  /* 0x80000011ff0b7210 */ /* 0x000fe20007f1e0ff */
[----:B------:R-:W-:Y:S02]  /*7b20*/  ULDC UR6, c[0x0][0x154] ;  /* 0x0000550000067ab9 */ /* 0x000fe40000000800 */
[----:B------:R-:W-:Y:S02]  /*7b30*/  IMAD R23, R23, R21, R20 ;  /* 0x0000001517177224 */ /* 0x000fe400078e0214 */
[----:B------:R-:W0:Y:S01]  /*7b40*/  LDC R12, c[0x0][0x618] ;  /* 0x00018600ff0c7b82 */ /* 0x000e220000000800 */
[----:B------:R-:W-:-:S02]  /*7b50*/  IMAD.X R5, RZ, RZ, ~R5, P0 ;  /* 0x000000ffff057224 */ /* 0x000fc400000e0e05 */
[----:B--2---:R-:W-:-:S04]  /*7b60*/  IMAD.WIDE.U32 R6, R11, R18, R2 ;  /* 0x000000120b067225 */ /* 0x004fc800078e0002 */
[----:B------:R-:W-:Y:S01]  /*7b70*/  IMAD R10, R5, R18, RZ ;  /* 0x00000012050a7224 */ /* 0x000fe200078e02ff */
[----:B------:R-:W1:Y:S03]  /*7b80*/  LDC R24, c[0x0][0x608] ;  /* 0x00018200ff187b82 */ /* 0x000e660000000800 */
[----:B------:R-:W-:Y:S02]  /*7b90*/  IMAD R5, R11, R19, R10 ;  /* 0x000000130b057224 */ /* 0x000fe400078e020a */
[----:B------:R-:W-:Y:S02]  /*7ba0*/  IMAD.MOV.U32 R11, RZ, RZ, 0x1 ;  /* 0x00000001ff0b7424 */ /* 0x000fe400078e00ff */
[----:B------:R-:W-:Y:S01]  /*7bb0*/  IMAD.IADD R5, R7, 0x1, R5 ;  /* 0x0000000107057824 */ /* 0x000fe200078e0205 */
[----:B------:R-:W2:Y:S01]  /*7bc0*/  LDC R26, c[0x0][0x658] ;  /* 0x00019600ff1a7b82 */ /* 0x000ea20000000800 */
[----:B------:R-:W-:-:S02]  /*7bd0*/  I2FP.F32.U32 R7, R22 ;  /* 0x0000001600077245 */ /* 0x000fc40000201000 */
[----:B---3--:R-:W-:-:S03]  /*7be0*/  ISETP.NE.U32.AND P0, PT, R28, RZ, PT ;  /* 0x000000ff1c00720c */ /* 0x008fc60003f05070 */
[----:B------:R-:W-:Y:S01]  /*7bf0*/  FMUL R10, R7, UR6 ;  /* 0x00000006070a7c20 */ /* 0x000fe20008400000 */
[----:B------:R-:W-:Y:S01]  /*7c00*/  ISETP.NE.AND.EX P0, PT, R29, RZ, PT, P0 ;  /* 0x000000ff1d00720c */ /* 0x000fe20003f05300 */
[----:B------:R-:W3:Y:S01]  /*7c10*/  LDC R21, c[0x0][0x148] ;  /* 0x00005200ff157b82 */ /* 0x000ee20000000800 */
[-CC-:B0-----:R-:W-:Y:S01]  /*7c20*/  SHF.R.U64 R16, R6, R12.reuse, R5.reuse ;  /* 0x0000000c06107219 */ /* 0x181fe20000001205 */
[----:B------:R0:W4:Y:S01]  /*7c30*/  F2I.U32.TRUNC.NTZ R18, R10 ;  /* 0x0000000a00127305 */ /* 0x000122000020f000 */
[----:B------:R-:W-:Y:S01]  /*7c40*/  SHF.R.U32.HI R5, RZ, R12, R5 ;  /* 0x0000000cff057219 */ /* 0x000fe20000011605 */
[----:B------:R-:W-:-:S04]  /*7c50*/  IMAD.MOV.U32 R7, RZ, RZ, -0x1 ;  /* 0xffffffffff077424 */ /* 0x000fc800078e00ff */
[----:B------:R-:W0:Y:S01]  /*7c60*/  LDC R20, c[0x0][0x600] ;  /* 0x00018000ff147b82 */ /* 0x000e220000000800 */
[-CC-:B-1----:R-:W-:Y:S02]  /*7c70*/  SHF.R.U64 R14, R16, R24.reuse, R5.reuse ;  /* 0x00000018100e7219 */ /* 0x182fe40000001205 */
[----:B------:R-:W-:-:S05]  /*7c80*/  SHF.R.U32.HI R5, RZ, R24, R5 ;  /* 0x00000018ff057219 */ /* 0x000fca0000011605 */
[----:B------:R-:W1:Y:S01]  /*7c90*/  LDC R27, c[0x0][0x648] ;  /* 0x00019200ff1b7b82 */ /* 0x000e620000000800 */
[-C--:B--2---:R-:W-:Y:S02]  /*7ca0*/  SHF.L.U32 R6, R7, R26.reuse, RZ ;  /* 0x0000001a07067219 */ /* 0x084fe400000006ff */
[-CC-:B------:R-:W-:Y:S02]  /*7cb0*/  SHF.R.U64 R19, R14, R26.reuse, R5.reuse ;  /* 0x0000001a0e137219 */ /* 0x180fe40000001205 */
[----:B------:R-:W-:Y:S02]  /*7cc0*/  SHF.R.U32.HI R7, RZ, R26, R5 ;  /* 0x0000001aff077219 */ /* 0x000fe40000011605 */
[----:B------:R-:W-:Y:S01]  /*7cd0*/  LOP3.LUT R25, RZ, R6, RZ, 0x33, !PT ;  /* 0x00000006ff197212 */ /* 0x000fe200078e33ff */
[----:B------:R-:W2:Y:S01]  /*7ce0*/  LDC R30, c[0x0][0x638] ;  /* 0x00018e00ff1e7b82 */ /* 0x000ea20000000800 */
[----:B------:R-:W-:Y:S01]  /*7cf0*/  SHF.L.U32 R26, R11, R26, RZ ;  /* 0x0000001a0b1a7219 */ /* 0x000fe200000006ff */
[----:B------:R-:W-:-:S06]  /*7d00*/  IMAD.MOV.U32 R6, RZ, RZ, R19 ;  /* 0x000000ffff067224 */ /* 0x000fcc00078e0013 */
[----:B------:R-:W0:Y:S01]  /*7d10*/  LDC R31, c[0x0][0x610] ;  /* 0x00018400ff1f7b82 */ /* 0x000e220000000800 */
[----:B----4-:R-:W-:Y:S05]  /*7d20*/  @!P0 BRA `(.L_x_165) ;  /* 0x0000000000288947 */ /* 0x010fea0003800000 */
[----:B------:R-:W4:Y:S02]  /*7d30*/  LDC R6, c[0x0][0x64c] ;  /* 0x00019300ff067b82 */ /* 0x000f240000000800 */
[----:B----4-:R-:W-:-:S05]  /*7d40*/  IADD3 R5, P0, R19, R6, RZ ;  /* 0x0000000613057210 */ /* 0x010fca0007f1e0ff */
[----:B------:R-:W-:-:S04]  /*7d50*/  IMAD.X R15, RZ, RZ, R7, P0 ;  /* 0x000000ffff0f7224 */ /* 0x000fc800000e0607 */
[----:B------:R-:W-:-:S04]  /*7d60*/  IMAD.WIDE.U32 R6, R15, R28, RZ ;  /* 0x0000001c0f067225 */ /* 0x000fc800078e00ff */
[----:B0-----:R-:W-:-:S04]  /*7d70*/  IMAD.WIDE.U32 R10, P0, R5, R29, R6 ;  /* 0x0000001d050a7225 */ /* 0x001fc80007800006 */
[----:B------:R-:W-:-:S04]  /*7d80*/  IMAD.WIDE.U32 R6, R5, R28, RZ ;  /* 0x0000001c05067225 */ /* 0x000fc800078e00ff */
[----:B------:R-:W-:Y:S01]  /*7d90*/  IMAD.X R13, RZ, RZ, RZ, P0 ;  /* 0x000000ffff0d7224 */ /* 0x000fe200000e06ff */
[----:B------:R-:W-:Y:S01]  /*7da0*/  IADD3 RZ, P0, R7, R10, RZ ;  /* 0x0000000a07ff7210 */ /* 0x000fe20007f1e0ff */
[----:B------:R-:W-:-:S04]  /*7db0*/  IMAD.MOV.U32 R12, RZ, RZ, R11 ;  /* 0x000000ffff0c7224 */ /* 0x000fc800078e000b */
[----:B------:R-:W-:-:S08]  /*7dc0*/  IMAD.WIDE.U32.X R6, R15, R29, R12, P0 ;  /* 0x0000001d0f067225 */ /* 0x000fd000000e040c */
.L_x_165:
[----:B-1----:R-:W-:Y:S01]  /*7dd0*/  SHF.R.U64 R5, R6, R27, R7 ;  /* 0x0000001b06057219 */ /* 0x002fe20000001207 */
[----:B0-----:R-:W-:Y:S01]  /*7de0*/  VIADD R7, R20, 0xffffffff ;  /* 0xffffffff14077836 */ /* 0x001fe20000000000 */
[----:B------:R-:W-:Y:S01]  /*7df0*/  LOP3.LUT R32, R14, R25, RZ, 0xc0, !PT ;  /* 0x000000190e207212 */ /* 0x000fe200078ec0ff */
[----:B------:R-:W-:Y:S02]  /*7e00*/  IMAD.MOV R18, RZ, RZ, -R18 ;  /* 0x000000ffff127224 */ /* 0x000fe400078e0a12 */
[----:B------:R-:W-:Y:S01]  /*7e10*/  IMAD.MOV R6, RZ, RZ, -R5 ;  /* 0x000000ffff067224 */ /* 0x000fe200078e0a05 */
[----:B------:R-:W-:Y:S01]  /*7e20*/  LOP3.LUT R16, R16, R7, RZ, 0xc0, !PT ;  /* 0x0000000710107212 */ /* 0x000fe200078ec0ff */
[----:B------:R-:W-:Y:S02]  /*7e30*/  IMAD R32, R26, R5, R32 ;  /* 0x000000051a207224 */ /* 0x000fe400078e0220 */
[----:B---3--:R-:W-:Y:S02]  /*7e40*/  @P3 IMAD R23, R21, R18, R22 ;  /* 0x0000001215173224 */ /* 0x008fe400078e0216 */
[----:B--2---:R-:W-:-:S02]  /*7e50*/  IMAD R5, R6, R30, R19 ;  /* 0x0000001e06057224 */ /* 0x004fc400078e0213 */
[----:B------:R-:W-:Y:S02]  /*7e60*/  IMAD R32, R32, R31, R23 ;  /* 0x0000001f20207224 */ /* 0x000fe400078e0217 */
[----:B------:R-:W-:Y:S02]  /*7e70*/  IMAD R5, R5, R20, R16 ;  /* 0x0000001405057224 */ /* 0x000fe400078e0210 */
[----:B------:R-:W-:-:S03]  /*7e80*/  IMAD.MOV.U32 R6, RZ, RZ, 0x1 ;  /* 0x00000001ff067424 */ /* 0x000fc600078e00ff */
[----:B------:R-:W-:Y:S02]  /*7e90*/  SEL R7, R5, R32, !P3 ;  /* 0x0000002005077207 */ /* 0x000fe40005800000 */
[----:B------:R-:W-:Y:S01]  /*7ea0*/  SEL R32, R32, R5, !P3 ;  /* 0x0000000520207207 */ /* 0x000fe20005800000 */
[----:B------:R-:W-:-:S07]  /*7eb0*/  IMAD.MOV.U32 R5, RZ, RZ, R17 ;  /* 0x000000ffff057224 */ /* 0x000fce00078e0011 */
.L_x_163:
[----:B------:R-:W-:Y:S01]  /*7ec0*/  LOP3.LUT P0, RZ, R6, 0xff, RZ, 0xc0, !PT ;  /* 0x000000ff06ff7812 */ /* 0x000fe2000780c0ff */
[----:B------:R-:W-:-:S12]  /*7ed0*/  IMAD.MOV.U32 R6, RZ, RZ, R32 ;  /* 0x000000ffff067224 */ /* 0x000fd800078e0020 */
[----:B------:R-:W-:Y:S05]  /*7ee0*/  @P0 BRA `(.L_x_166) ;  /* 0xffffff9000500947 */ /* 0x000fea000383ffff */
[----:B------:R-:W-:Y:S05]  /*7ef0*/  EXIT ;  /* 0x000000000000794d */ /* 0x000fea0003800000 */
.L_x_4:
[----:B0-----:R-:W-:Y:S01]  /*7f00*/  ULDC.64 UR4, c[0x0][0x650] ;  /* 0x0001940000047ab9 */ /* 0x001fe20000000a00 */
        /* <DEDUP_REMOVED lines=25> */
.L_x_168:
[--C-:B------:R-:W-:Y:S01]  /*80a0*/  SHF.R.U64 R16, R14, R18, R15.reuse ;  /* 0x000000120e107219 */ /* 0x100fe2000000120f */
[----:B------:R-:W0:Y:S01]  /*80b0*/  LDC R22, c[0x0][0x618] ;  /* 0x00018600ff167b82 */ /* 0x000e220000000800 */
[----:B------:R-:W-:Y:S01]  /*80c0*/  I2FP.F32.U32 R7, R8 ;  /* 0x0000000800077245 */ /* 0x000fe20000201000 */
[----:B------:R-:W-:Y:S01]  /*80d0*/  ULDC UR4, c[0x0][0x150] ;  /* 0x0000540000047ab9 */ /* 0x000fe20000000800 */
[----:B------:R-:W-:Y:S02]  /*80e0*/  SHF.R.U32.HI R6, RZ, R18, R15 ;  /* 0x00000012ff067219 */ /* 0x000fe4000001160f */
[----:B------:R-:W-:Y:S01]  /*80f0*/  IADD3 R9, P0, RZ, -R16, RZ ;  /* 0x80000010ff097210 */ /* 0x000fe20007f1e0ff */
[----:B------:R-:W-:Y:S01]  /*8100*/  FMUL R13, R7, UR4 ;  /* 0x00000004070d7c20 */ /* 0x000fe20008400000 */
[----:B------:R-:W-:Y:S01]  /*8110*/  ULDC UR4, c[0x0][0x154] ;  /* 0x0000550000047ab9 */ /* 0x000fe20000000800 */
[----:B------:R-:W1:Y:S02]  /*8120*/  LDC.64 R24, c[0x0][0x640] ;  /* 0x00019000ff187b82 */ /* 0x000e640000000a00 */
[----:B------:R-:W-:-:S02]  /*8130*/  IMAD.X R11, RZ, RZ, ~R6, P0 ;  /* 0x000000ffff0b7224 */ /* 0x000fc400000e0e06 */
[----:B------:R-:W2:Y:S01]  /*8140*/  F2I.U32.TRUNC.NTZ R13, R13 ;  /* 0x0000000d000d7305 */ /* 0x000ea2000020f000 */
[----:B------:R-:W-:-:S03]  /*8150*/  IMAD.WIDE.U32 R6, R9, R20, R2 ;  /* 0x0000001409067225 */ /* 0x000fc600078e0002 */
[----:B------:R-:W3:Y:S01]  /*8160*/  LDC R15, c[0x0][0x144] ;  /* 0x00005100ff0f7b82 */ /* 0x000ee20000000800 */
[----:B------:R-:W-:-:S04]  /*8170*/  IMAD R12, R11, R20, RZ ;  /* 0x000000140b0c7224 */ /* 0x000fc800078e02ff */
[----:B------:R-:W-:Y:S02]  /*8180*/  IMAD R9, R9, R21, R12 ;  /* 0x0000001509097224 */ /* 0x000fe400078e020c */
[----:B------:R-:W-:Y:S01]  /*8190*/  IMAD.MOV.U32 R12, RZ, RZ, -0x1 ;  /* 0xffffffffff0c7424 */ /* 0x000fe200078e00ff */
[----:B------:R-:W4:Y:S01]  /*81a0*/  LDC R18, c[0x0][0x608] ;  /* 0x00018200ff127b82 */ /* 0x000f220000000800 */
[----:B------:R-:W-:Y:S01]  /*81b0*/  IMAD.IADD R7, R7, 0x1, R9 ;  /* 0x0000000107077824 */ /* 0x000fe200078e0209 */
[----:B------:R-:W-:-:S04]  /*81c0*/  I2FP.F32.U32 R9, R10 ;  /* 0x0000000a00097245 */ /* 0x000fc80000201000 */
[-C--:B0-----:R-:W-:Y:S01]  /*81d0*/  SHF.R.U64 R14, R6, R22.reuse, R7 ;  /* 0x00000016060e7219 */ /* 0x081fe20000001207 */
[----:B--2---:R-:W-:Y:S01]  /*81e0*/  IMAD.MOV R6, RZ, RZ, -R13 ;  /* 0x000000ffff067224 */ /* 0x004fe200078e0a0d */
[----:B------:R-:W0:Y:S01]  /*81f0*/  LDC R11, c[0x0][0x658] ;  /* 0x00019600ff0b7b82 */ /* 0x000e220000000800 */
[----:B-1----:R-:W-:Y:S01]  /*8200*/  ISETP.NE.U32.AND P0, PT, R24, RZ, PT ;  /* 0x000000ff1800720c */ /* 0x002fe20003f05070 */
[----:B------:R-:W-:Y:S01]  /*8210*/  FMUL R9, R9, UR4 ;  /* 0x0000000409097c20 */ /* 0x000fe20008400000 */
[----:B------:R-:W-:Y:S02]  /*8220*/  SHF.R.U32.HI R7, RZ, R22, R7 ;  /* 0x00000016ff077219 */ /* 0x000fe40000011607 */
[----:B------:R-:W-:-:S03]  /*8230*/  ISETP.NE.AND.EX P0, PT, R25, RZ, PT, P0 ;  /* 0x000000ff1900720c */ /* 0x000fc60003f05300 */
[----:B------:R-:W1:Y:S01]  /*8240*/  LDC R21, c[0x0][0x148] ;  /* 0x00005200ff157b82 */ /* 0x000e620000000800 */
[----:B---3--:R-:W-:Y:S02]  /*8250*/  IMAD R22, R15, R6, R8 ;  /* 0x000000060f167224 */ /* 0x008fe400078e0208 */
[----:B------:R-:W-:-:S05]  /*8260*/  IMAD.MOV.U32 R8, RZ, RZ, 0x1 ;  /* 0x00000001ff087424 */ /* 0x000fca00078e00ff */
[----:B------:R-:W2:Y:S01]  /*8270*/  LDC R20, c[0x0][0x600] ;  /* 0x00018000ff147b82 */ /* 0x000ea20000000800 */
[-CC-:B----4-:R-:W-:Y:S02]  /*8280*/  SHF.R.U64 R17, R14, R18.reuse, R7.reuse ;  /* 0x000000120e117219 */ /* 0x190fe40000001207 */
[----:B------:R-:W-:Y:S02]  /*8290*/  SHF.R.U32.HI R6, RZ, R18, R7 ;  /* 0x00000012ff067219 */ /* 0x000fe40000011607 */
[----:B------:R3:W4:Y:S03]  /*82a0*/  F2I.U32.TRUNC.NTZ R18, R9 ;  /* 0x0000000900127305 */ /* 0x000726000020f000 */
[----:B------:R-:W1:Y:S01]  /*82b0*/  LDC R23, c[0x0][0x648] ;  /* 0x00019200ff177b82 */ /* 0x000e620000000800 */
[-C--:B0-----:R-:W-:Y:S02]  /*82c0*/  SHF.R.U64 R19, R17, R11.reuse, R6 ;  /* 0x0000000b11137219 */ /* 0x081fe40000001206 */
[----:B------:R-:W-:-:S02]  /*82d0*/  SHF.L.U32 R12, R12, R11, RZ ;  /* 0x0000000b0c0c7219 */ /* 0x000fc400000006ff */
[-C--:B------:R-:W-:Y:S01]  /*82e0*/  SHF.R.U32.HI R7, RZ, R11.reuse, R6 ;  /* 0x0000000bff077219 */ /* 0x080fe20000011606 */
[----:B------:R-:W-:Y:S01]  /*82f0*/  IMAD.MOV.U32 R6, RZ, RZ, R19 ;  /* 0x000000ffff067224 */ /* 0x000fe200078e0013 */
[----:B------:R-:W-:Y:S01]  /*8300*/  SHF.L.U32 R27, R8, R11, RZ ;  /* 0x0000000b081b7219 */ /* 0x000fe200000006ff */
[----:B------:R-:W0:Y:S01]  /*8310*/  LDC R26, c[0x0][0x638] ;  /* 0x00018e00ff1a7b82 */ /* 0x000e220000000800 */
[----:B------:R-:W-:-:S07]  /*8320*/  LOP3.LUT R28, RZ, R12, RZ, 0x33, !PT ;  /* 0x0000000cff1c7212 */ /* 0x000fce00078e33ff */
[----:B------:R-:W0:Y:S01]  /*8330*/  LDC R29, c[0x0][0x610] ;  /* 0x00018400ff1d7b82 */ /* 0x000e220000000800 */
[----:B---34-:R-:W-:Y:S05]  /*8340*/  @!P0 BRA `(.L_x_169) ;  /* 0x0000000000288947 */ /* 0x018fea0003800000 */
        /* <DEDUP_REMOVED lines=10> */
.L_x_169:
[----:B-1----:R-:W-:Y:S01]  /*83f0*/  SHF.R.U64 R7, R6, R23, R7 ;  /* 0x0000001706077219 */ /* 0x002fe20000001207 */
[----:B--2---:R-:W-:Y:S01]  /*8400*/  VIADD R9, R20, 0xffffffff ;  /* 0xffffffff14097836 */ /* 0x004fe20000000000 */
[----:B------:R-:W-:Y:S01]  /*8410*/  LOP3.LUT R6, R17, R28, RZ, 0xc0, !PT ;  /* 0x0000001c11067212 */ /* 0x000fe200078ec0ff */
[----:B------:R-:W-:Y:S02]  /*8420*/  IMAD.MOV R18, RZ, RZ, -R18 ;  /* 0x000000ffff127224 */ /* 0x000fe400078e0a12 */
[----:B------:R-:W-:Y:S02]  /*8430*/  IMAD.MOV R8, RZ, RZ, -R7 ;  /* 0x000000ffff087224 */ /* 0x000fe400078e0a07 */
[----:B------:R-:W-:Y:S01]  /*8440*/  IMAD R11, R27, R7, R6 ;  /* 0x000000071b0b7224 */ /* 0x000fe200078e0206 */
[----:B------:R-:W-:Y:S01]  /*8450*/  LOP3.LUT R7, R14, R9, RZ, 0xc0, !PT ;  /* 0x000000090e077212 */ /* 0x000fe200078ec0ff */
[----:B------:R-:W-:Y:S02]  /*8460*/  @P3 IMAD R22, R21, R18, R10 ;  /* 0x0000001215163224 */ /* 0x000fe400078e020a */
[----:B0-----:R-:W-:-:S02]  /*8470*/  IMAD R6, R8, R26, R19 ;  /* 0x0000001a08067224 */ /* 0x001fc400078e0213 */
[----:B------:R-:W-:Y:S02]  /*8480*/  IMAD R11, R11, R29, R22 ;  /* 0x0000001d0b0b7224 */ /* 0x000fe400078e0216 */
[----:B------:R-:W-:Y:S02]  /*8490*/  IMAD R6, R6, R20, R7 ;  /* 0x0000001406067224 */ /* 0x000fe400078e0207 */
[----:B------:R-:W-:-:S03]  /*84a0*/  IMAD.MOV.U32 R8, RZ, RZ, 0x1 ;  /* 0x00000001ff087424 */ /* 0x000fc600078e00ff */
[----:B------:R-:W-:Y:S02]  /*84b0*/  SEL R14, R6, R11, !P3 ;  /* 0x0000000b060e7207 */ /* 0x000fe40005800000 */
[----:B------:R-:W-:Y:S01]  /*84c0*/  SEL R11, R11, R6, !P3 ;  /* 0x000000060b0b7207 */ /* 0x000fe20005800000 */
[----:B------:R-:W-:Y:S01]  /*84d0*/  IMAD.MOV.U32 R6, RZ, RZ, R16 ;  /* 0x000000ffff067224 */ /* 0x000fe200078e0010 */
[----:B------:R-:W-:-:S07]  /*84e0*/  PRMT R7, R8, 0x7610, R7 ;  /* 0x0000761008077816 */ /* 0x000fce0000000007 */
.L_x_167:
[----:B------:R-:W-:-:S08]  /*84f0*/  NOP ;  /* 0x0000000000007918 */ /* 0x000fd00000000000 */
[----:B------:R-:W0:-:S00]  /*8500*/  USETMAXREG.DEALLOC.CTAPOOL 0x28 ;  /* 0x00000028000079c8 */ /* 0x000e0000080e0500 */
[----:B0-----:R-:W-:-:S13]  /*8510*/  ISETP.NE.AND P0, PT, R5, RZ, PT ;  /* 0x000000ff0500720c */ /* 0x001fda0003f05270 */
[----:B------:R-:W-:Y:S05]  /*8520*/  @P0 EXIT ;  /* 0x000000000000094d */ /* 0x000fea0003800000 */
[----:B------:R-:W-:Y:S01]  /*8530*/  LOP3.LUT P0, RZ, R7, 0xff, RZ, 0xc0, !PT ;  /* 0x000000ff07ff7812 */ /* 0x000fe2000780c0ff */
[----:B------:R-:W-:Y:S02]  /*8540*/  IMAD.MOV.U32 R5, RZ, RZ, 0x1 ;  /* 0x00000001ff057424 */ /* 0x000fe400078e00ff */
[----:B------:R-:W-:-:S10]  /*8550*/  IMAD.MOV.U32 R13, RZ, RZ, RZ ;  /* 0x000000ffff0d7224 */ /* 0x000fd400078e00ff */
[----:B------:R-:W-:Y:S05]  /*8560*/  @!P0 BRA `(.L_x_170) ;  /* 0x0000000c00308947 */ /* 0x000fea0003800000 */
[----:B------:R-:W0:Y:S01]  /*8570*/  LDC R5, c[0x0][0x28c] ;  /* 0x0000a300ff057b82 */ /* 0x000e220000000800 */
[----:B------:R-:W-:Y:S01]  /*8580*/  ULDC UR5, c[0x0][0x600] ;  /* 0x0001800000057ab9 */ /* 0x000fe20000000800 */
[----:B------:R-:W-:Y:S01]  /*8590*/  ULDC UR4, c[0x0][0xc] ;  /* 0x0000030000047ab9 */ /* 0x000fe20000000800 */
[----:B------:R-:W-:Y:S01]  /*85a0*/  UIADD3 UR16, UR5, -0x1, URZ ;  /* 0xffffffff05107890 */ /* 0x000fe2000fffe03f */
[C---:B------:R-:W-:Y:S01]  /*85b0*/  LOP3.LUT P2, RZ, R0.reuse, 0x7f, RZ, 0xc0, !PT ;  /* 0x0000007f00ff7812 */ /* 0x040fe2000784c0ff */
[----:B------:R-:W-:Y:S01]  /*85c0*/  ULDC UR6, c[0x0][0x658] ;  /* 0x0001960000067ab9 */ /* 0x000fe20000000800 */
[----:B------:R-:W-:Y:S01]  /*85d0*/  ULDC UR5, c[0x0][0x10] ;  /* 0x0000040000057ab9 */ /* 0x000fe20000000800 */
[----:B------:R-:W-:Y:S01]  /*85e0*/  UMOV UR7, 0xffffffff ;  /* 0xffffffff00077882 */ /* 0x000fe20000000000 */
[----:B------:R-:W-:Y:S01]  /*85f0*/  UMOV UR8, 0x1 ;  /* 0x0000000100087882 */ /* 0x000fe20000000000 */
[----:B------:R-:W-:Y:S01]  /*8600*/  UIMAD.WIDE.U32 UR4, UR4, UR5, URZ ;  /* 0x00000005040472a5 */ /* 0x000fe2000f8e003f */
[----:B------:R-:W-:Y:S01]  /*8610*/  LOP3.LUT P0, RZ, R0, 0x1f, RZ, 0xc0, !PT ;  /* 0x0000001f00ff7812 */ /* 0x000fe2000780c0ff */
[----:B------:R-:W-:Y:S01]  /*8620*/  USHF.L.U32 UR7, UR7, UR6, URZ ;  /* 0x0000000607077299 */ /* 0x000fe2000800063f */
[----:B------:R-:W-:Y:S01]  /*8630*/  BSSY B0, `(.L_x_170) ;  /* 0x00000bf000007945 */ /* 0x000fe20003800000 */
[----:B------:R-:W-:Y:S01]  /*8640*/  USHF.L.U32 UR18, UR8, UR6, URZ ;  /* 0x0000000608127299 */ /* 0x000fe2000800063f */
[----:B------:R-:W-:Y:S01]  /*8650*/  IMAD.MOV.U32 R15, RZ, RZ, 0x1 ;  /* 0x00000001ff0f7424 */ /* 0x000fe200078e00ff */
[----:B------:R-:W-:Y:S01]  /*8660*/  LOP3.LUT R16, R4, 0x2, RZ, 0xfc, !PT ;  /* 0x0000000204107812 */ /* 0x000fe200078efcff */
[----:B------:R-:W-:Y:S01]  /*8670*/  ULDC UR6, c[0x0][0x14] ;  /* 0x0000050000067ab9 */ /* 0x000fe20000000800 */
[----:B------:R-:W-:Y:S01]  /*8680*/  PLOP3.LUT P0, PT, P0, P2, PT, 0x8a, 0x0 ;  /* 0x000000000000781c */ /* 0x000fe20000705172 */
[----:B------:R-:W-:Y:S01]  /*8690*/  UIMAD.WIDE.U32 UR20, UR4, UR6, URZ ;  /* 0x00000006041472a5 */ /* 0x000fe2000f8e003f */
[----:B------:R-:W-:Y:S01]  /*86a0*/  IMAD.MOV.U32 R13, RZ, RZ, RZ ;  /* 0x000000ffff0d7224 */ /* 0x000fe200078e00ff */
[----:B------:R-:W-:-:S02]  /*86b0*/  UIMAD UR13, UR5, UR6, URZ ;  /* 0x00000006050d72a4 */ /* 0x000fc4000f8e023f */
[----:B------:R-:W-:Y:S01]  /*86c0*/  ULOP3.LUT UR17, URZ, UR7, URZ, 0x33, !UPT ;  /* 0x000000073f117292 */ /* 0x000fe2000f8e333f */
[----:B0-----:R-:W-:Y:S01]  /*86d0*/  VIADD R5, R5, 0x3f ;  /* 0x0000003f05057836 */ /* 0x001fe20000000000 */
[----:B------:R-:W-:Y:S01]  /*86e0*/  UIADD3 UR13, UR21, UR13, URZ ;  /* 0x0000000d150d7290 */ /* 0x000fe2000fffe03f */
[----:B------:R-:W-:-:S03]  /*86f0*/  ULDC.64 UR22, c[0x0][0x198] ;  /* 0x0000660000167ab9 */ /* 0x000fc60000000a00 */
[----:B------:R-:W-:-:S04]  /*8700*/  SHF.R.S32.HI R8, RZ, 0x1f, R5 ;  /* 0x0000001fff087819 */ /* 0x000fc80000011405 */
[----:B------:R-:W-:Y:S01]  /*8710*/  LEA.HI R8, R8, R5, RZ, 0x6 ;  /* 0x0000000508087211 */ /* 0x000fe200078f30ff */
[----:B------:R-:W-:-:S03]  /*8720*/  IMAD.MOV.U32 R5, RZ, RZ, 0x1 ;  /* 0x00000001ff057424 */ /* 0x000fc600078e00ff */
[----:B------:R-:W-:-:S05]  /*8730*/  SHF.R.S32.HI R12, RZ, 0x6, R8 ;  /* 0x00000006ff0c7819 */ /* 0x000fca0000011408 */
[----:B------:R-:W-:-:S07]  /*8740*/  VIADD R0, R12, 0x1 ;  /* 0x000000010c007836 */ /* 0x000fce0000000000 */
.L_x_182:
[----:B------:R-:W-:-:S03]  /*8750*/  UMOV UR4, 0xffffffff ;  /* 0xffffffff00047882 */ /* 0x000fc60000000000 */
[----:B------:R-:W-:Y:S05]  /*8760*/  BRA.DIV UR4, `(.L_x_171) ;  /* 0x00000012049c7947 */ /* 0x000fea000b800000 */
[----:B------:R-:W-:-:S13]  /*8770*/  ELECT P1, URZ, PT ;  /* 0x00000000003f782f */ /* 0x000fda0003820000 */
.L_x_200:
[----:B------:R-:W0:Y:S01]  /*8780*/  LDC R7, c[0x0][0x28c] ;  /* 0x0000a300ff077b82 */ /* 0x000e220000000800 */
[----:B------:R-:W-:Y:S01]  /*8790*/  BSSY B1, `(.L_x_172) ;  /* 0x0000037000017945 */ /* 0x000fe20003800000 */
[----:B0-----:R-:W-:-:S13]  /*87a0*/  ISETP.LT.OR P1, PT, R7, 0x1, !P1 ;  /* 0x000000010700780c */ /* 0x001fda0004f21670 */
[----:B------:R-:W-:Y:S05]  /*87b0*/  @P1 BRA `(.L_x_173) ;  /* 0x0000000000d01947 */ /* 0x000fea0003800000 */
[----:B------:R-:W-:Y:S02]  /*87c0*/  IMAD.SHL.U32 R14, R14, 0x40, RZ ;  /* 0x000000400e0e7824 */ /* 0x000fe400078e00ff */
[----:B------:R-:W-:Y:S02]  /*87d0*/  IMAD.SHL.U32 R17, R11, 0x100, RZ ;  /* 0x000001000b117824 */ /* 0x000fe400078e00ff */
[----:B------:R-:W-:Y:S02]  /*87e0*/  IMAD.MOV.U32 R20, RZ, RZ, RZ ;  /* 0x000000ffff147224 */ /* 0x000fe400078e00ff */
[----:B------:R-:W-:Y:S02]  /*87f0*/  IMAD.MOV.U32 R7, RZ, RZ, R0 ;  /* 0x000000ffff077224 */ /* 0x000fe400078e0000 */
[----:B------:R-:W-:Y:S02]  /*8800*/  IMAD.MOV.U32 R8, RZ, RZ, R5 ;  /* 0x000000ffff087224 */ /* 0x000fe400078e0005 */
[----:B------:R-:W-:-:S07]  /*8810*/  IMAD.MOV.U32 R9, RZ, RZ, R13 ;  /* 0x000000ffff097224 */ /* 0x000fce00078e000d */
.L_x_177:
[----:B------:R-:W0:Y:S01]  /*8820*/  S2R R11, SR_CgaCtaId ;  /* 0x00000000000b7919 */ /* 0x000e220000008800 */
[----:B------:R-:W-:-:S04]  /*8830*/  MOV R10, 0x400 ;  /* 0x00000400000a7802 */ /* 0x000fc80000000f00 */
[----:B0-----:R-:W-:Y:S02]  /*8840*/  LEA R18, R11, R10, 0x18 ;  /* 0x0000000a0b127211 */ /* 0x001fe400078ec0ff */
[----:B------:R-:W-:Y:S01]  /*8850*/  SHF.L.U32 R10, R8, 0x1f, RZ ;  /* 0x0000001f080a7819 */ /* 0x000fe200000006ff */
[----:B------:R-:W0:Y:S02]  /*8860*/  @!P2 LDC R11, c[0x0][0x500] ;  /* 0x00014000ff0bab82 */ /* 0x000e240000000800 */
[----:B------:R-:W-:-:S04]  /*8870*/  IMAD R19, R9, 0x8, R18 ;  /* 0x0000000809137824 */ /* 0x000fc800078e0212 */
[----:B------:R-:W1:Y:S02]  /*8880*/  SYNCS.PHASECHK.TRANS64.TRYWAIT P1, [R19+URZ+0x58], R10 ;  /* 0x0000580a130075a7 */ /* 0x000e64000802017f */
[----:B-1----:R-:W-:Y:S05]  /*8890*/  @!P1 BRA `(.L_x_174) ;  /* 0x0000001000709947 */ /* 0x002fea0003800000 */
.L_x_201:
[----:B-1----:R-:W-:Y:S01]  /*88a0*/  PRMT R10, R16, 0x9910, RZ ;  /* 0x00009910100a7816 */ /* 0x002fe200000000ff */
[----:B0-----:R0:W-:Y:S03]  /*88b0*/  @!P2 SYNCS.ARRIVE.TRANS64 RZ, [R19+URZ], R11 ;  /* 0x0000000b13ffa9a7 */ /* 0x0011e6000800003f */
[----:B------:R-:W-:-:S13]  /*88c0*/  ISETP.NE.AND P1, PT, R10, 0x2, PT ;  /* 0x000000020a00780c */ /* 0x000fda0003f25270 */
[----:B0-----:R-:W-:Y:S05]  /*88d0*/  @P1 BRA `(.L_x_175) ;  /* 0x0000000000041947 */ /* 0x001fea0003800000 */
[----:B------:R-:W-:Y:S01]  /*88e0*/  BPT.TRAP 0x1 ;  /* 0x000000040000795c */ /* 0x000fe20000300000 */
.L_x_175:
[----:B------:R-:W-:Y:S05]  /*88f0*/  @P0 BRA `(.L_x_176) ;  /* 0x0000000000040947 */ /* 0x000fea0003800000 */
[----:B------:R-:W-:Y:S01]  /*8900*/  BPT.TRAP 0x1 ;  /* 0x000000040000795c */ /* 0x000fe20000300000 */
.L_x_176:
[--C-:B------:R-:W-:Y:S01]  /*8910*/  IMAD R10, R9, 0x4000, R18.reuse ;  /* 0x00004000090a7824 */ /* 0x100fe200078e0212 */
[----:B------:R-:W-:Y:S01]  /*8920*/  R2UR UR9, R19 ;  /* 0x00000000130972ca */ /* 0x000fe200000e0000 */
[----:B------:R-:W-:Y:S01]  /*8930*/  IMAD R18, R9, 0x1000, R18 ;  /* 0x0000100009127824 */ /* 0x000fe200078e0212 */
[----:B------:R-:W-:Y:S01]  /*8940*/  UIADD3 UR4, UP0, UR22, 0xf0, URZ ;  /* 0x000000f016047890 */ /* 0x000fe2000ff1e03f */
[----:B------:R-:W-:Y:S01]  /*8950*/  VIADD R7, R7, 0xffffffff ;  /* 0xffffffff07077836 */ /* 0x000fe20000000000 */
[----:B------:R-:W-:Y:S01]  /*8960*/  R2UR UR5, R10 ;  /* 0x000000000a0572ca */ /* 0x000fe200000e0000 */
[----:B------:R-:W-:Y:S01]  /*8970*/  UIADD3 UR24, UP1, UR22, 0x1f0, URZ ;  /* 0x000001f016187890 */ /* 0x000fe2000ff3e03f */
[----:B------:R-:W-:Y:S01]  /*8980*/  R2UR UR8, R18 ;  /* 0x00000000120872ca */ /* 0x000fe200000e0000 */
[----:B------:R-:W-:Y:S01]  /*8990*/  VIADD R9, R9, 0x1 ;  /* 0x0000000109097836 */ /* 0x000fe20000000000 */
[----:B------:R-:W-:Y:S01]  /*89a0*/  R2UR UR11, R17 ;  /* 0x00000000110b72ca */ /* 0x000fe200000e0000 */
[----:B------:R-:W-:Y:S01]  /*89b0*/  UIADD3.X UR25, URZ, UR23, URZ, UP1, !UPT ;  /* 0x000000173f197290 */ /* 0x000fe20008ffe43f */
[----:B------:R-:W-:Y:S01]  /*89c0*/  R2UR UR10, R20 ;  /* 0x00000000140a72ca */ /* 0x000fe200000e0000 */
[----:B------:R-:W-:Y:S01]  /*89d0*/  UMOV UR6, 0x0 ;  /* 0x0000000000067882 */ /* 0x000fe20000000000 */
[----:B------:R-:W-:Y:S01]  /*89e0*/  R2UR UR12, R6 ;  /* 0x00000000060c72ca */ /* 0x000fe200000e0000 */
[----:B------:R-:W-:Y:S01]  /*89f0*/  UMOV UR7, 0x10000000 ;  /* 0x1000000000077882 */ /* 0x000fe20000000000 */
[----:B------:R-:W-:Y:S01]  /*8a00*/  R2UR UR19, R14 ;  /* 0x000000000e1372ca */ /* 0x000fe200000e0000 */
[----:B------:R-:W-:Y:S01]  /*8a10*/  VIADD R20, R20, 0x40 ;  /* 0x0000004014147836 */ /* 0x000fe20000000000 */
[----:B------:R-:W-:Y:S01]  /*8a20*/  ISETP.GT.AND P4, PT, R7, 0x1, PT ;  /* 0x000000010700780c */ /* 0x000fe20003f84270 */
[----:B------:R-:W-:Y:S01]  /*8a30*/  UIADD3 UR14, UR5, 0x180, URZ ;  /* 0x00000180050e7890 */ /* 0x000fe2000fffe03f */
[----:B------:R-:W-:Y:S01]  /*8a40*/  ISETP.NE.AND P1, PT, R9, 0xb, PT ;  /* 0x0000000b0900780c */ /* 0x000fe20003f25270 */
[----:B------:R-:W-:-:S02]  /*8a50*/  UIADD3.X UR5, URZ, UR23, URZ, UP0, !UPT ;  /* 0x000000173f057290 */ /* 0x000fc400087fe43f */
[----:B------:R-:W-:Y:S01]  /*8a60*/  UIADD3 UR15, UR8, 0x2c180, URZ ;  /* 0x0002c180080f7890 */ /* 0x000fe2000fffe03f */
[----:B------:R-:W-:Y:S02]  /*8a70*/  SEL R11, RZ, 0x1, P1 ;  /* 0x00000001ff0b7807 */ /* 0x000fe40000800000 */
[----:B------:R-:W-:Y:S01]  /*8a80*/  UMOV UR8, UR14 ;  /* 0x0000000e00087c82 */ /* 0x000fe20008000000 */
[----:B------:R-:W-:Y:S02]  /*8a90*/  SEL R9, R9, RZ, P1 ;  /* 0x000000ff09097207 */ /* 0x000fe40000800000 */
[----:B------:R-:W-:Y:S01]  /*8aa0*/  LOP3.LUT R8, R8, R11, RZ, 0x3c, !PT ;  /* 0x0000000b08087212 */ /* 0x000fe200078e3cff */
[----:B------:R0:W-:Y:S02]  /*8ab0*/  UTMALDG.3D [UR8], [UR4], desc[UR6] ;  /* 0x00000608040075b4 */ /* 0x0001e40008011000 */
[----:B0-----:R-:W-:Y:S01]  /*8ac0*/  UMOV UR8, UR15 ;  /* 0x0000000f00087c82 */ /* 0x001fe20008000000 */
[----:B------:R-:W-:-:S02]  /*8ad0*/  UMOV UR11, UR19 ;  /* 0x00000013000b7c82 */ /* 0x000fc40008000000 */
[----:B------:R0:W-:Y:S02]  /*8ae0*/  UTMALDG.3D [UR8], [UR24], desc[UR6] ;  /* 0x00000608180075b4 */ /* 0x0001e40008011000 */
[----:B0-----:R-:W-:Y:S05]  /*8af0*/  @P4 BRA `(.L_x_177) ;  /* 0xfffffffc00484947 */ /* 0x001fea000383ffff */
.L_x_173:
[----:B------:R-:W-:Y:S05]  /*8b00*/  BSYNC B1 ;  /* 0x0000000000017941 */ /* 0x000fea0003800000 */
.L_x_172:
[----:B------:R-:W-:Y:S01]  /*8b10*/  LOP3.LUT P4, RZ, R15, 0xff, RZ, 0xc0, !PT ;  /* 0x000000ff0fff7812 */ /* 0x000fe2000788c0ff */
[----:B------:R-:W-:Y:S01]  /*8b20*/  IMAD.IADD R13, R12, 0x1, R13 ;  /* 0x000000010c0d7824 */ /* 0x000fe200078e020d */
[----:B------:R-:W-:Y:S01]  /*8b30*/  IADD3 R2, P5, R2, UR20, RZ ;  /* 0x0000001402027c10 */ /* 0x000fe2000ffbe0ff */
[----:B------:R-:W-:Y:S01]  /*8b40*/  ULDC.64 UR4, c[0x0][0x650] ;  /* 0x0001940000047ab9 */ /* 0x000fe20000000a00 */
[----:B------:R-:W-:Y:S01]  /*8b50*/  BSSY B1, `(.L_x_178) ;  /* 0x000006a000017945 */ /* 0x000fe20003800000 */
[----:B------:R-:W-:Y:S01]  /*8b60*/  IMAD.MOV.U32 R11, RZ, RZ, -0x1 ;  /* 0xffffffffff0b7424 */ /* 0x000fe200078e00ff */
[----:B------:R-:W-:Y:S01]  /*8b70*/  ISETP.GT.U32.AND P1, PT, R13, 0xa, PT ;  /* 0x0000000a0d00780c */ /* 0x000fe20003f24070 */
[----:B------:R-:W-:Y:S01]  /*8b80*/  IMAD.MOV.U32 R14, RZ, RZ, -0x1 ;  /* 0xffffffffff0e7424 */ /* 0x000fe200078e00ff */
[----:B------:R-:W-:Y:S02]  /*8b90*/  IADD3.X R3, R3, UR13, RZ, P5, !PT ;  /* 0x0000000d03037c10 */ /* 0x000fe4000affe4ff */
[----:B------:R-:W-:-:S02]  /*8ba0*/  ISETP.LT.U32.AND P1, PT, R12, 0xb, P1 ;  /* 0x0000000b0c00780c */ /* 0x000fc40000f21070 */
[----:B------:R-:W-:Y:S01]  /*8bb0*/  PRMT R15, RZ, 0x7610, R15 ;  /* 0x00007610ff0f7816 */ /* 0x000fe2000000000f */
[----:B------:R-:W0:Y:S01]  /*8bc0*/  @P4 S2R R7, SR_CgaCtaId ;  /* 0x0000000000074919 */ /* 0x000e220000008800 */
[----:B------:R-:W-:-:S04]  /*8bd0*/  @P4 MOV R6, 0x400 ;  /* 0x0000040000064802 */ /* 0x000fc80000000f00 */
[----:B0-----:R-:W-:Y:S01]  /*8be0*/  @P4 LEA R8, R7, R6, 0x18 ;  /* 0x0000000607084211 */ /* 0x001fe200078ec0ff */
[----:B------:R-:W-:Y:S01]  /*8bf0*/  IMAD.WIDE.U32 R6, R13, -0x45d1745d, RZ ;  /* 0xba2e8ba30d067825 */ /* 0x000fe200078e00ff */
[----:B------:R-:W-:Y:S02]  /*8c00*/  SEL R6, RZ, 0x1, !P1 ;  /* 0x00000001ff067807 */ /* 0x000fe40004800000 */
[----:B------:R-:W-:Y:S01]  /*8c10*/  ISETP.GE.U32.AND P1, PT, R2, UR4, PT ;  /* 0x0000000402007c0c */ /* 0x000fe2000bf26070 */
[----:B------:R0:W-:Y:S01]  /*8c20*/  @P4 SYNCS.ARRIVE.TRANS64.A1T0 RZ, [R8+URZ+0xc8], RZ ;  /* 0x0000c8ff08ff49a7 */ /* 0x0001e2000810003f */
[----:B------:R-:W-:Y:S02]  /*8c30*/  ISETP.GE.U32.AND P4, PT, R12, 0xb, PT ;  /* 0x0000000b0c00780c */ /* 0x000fe40003f86070 */
[----:B------:R-:W-:Y:S02]  /*8c40*/  ISETP.GE.U32.AND.EX P1, PT, R3, UR5, PT, P1 ;  /* 0x0000000503007c0c */ /* 0x000fe4000bf26110 */
[----:B------:R-:W-:Y:S01]  /*8c50*/  LOP3.LUT R5, R5, R6, RZ, 0x3c, !PT ;  /* 0x0000000605057212 */ /* 0x000fe200078e3cff */
[----:B------:R-:W-:Y:S01]  /*8c60*/  IMAD.MOV.U32 R6, RZ, RZ, -0x1 ;  /* 0xffffffffff067424 */ /* 0x000fe200078e00ff */
[----:B0-----:R-:W-:-:S02]  /*8c70*/  SHF.R.U32.HI R8, RZ, 0x3, R7 ;  /* 0x00000003ff087819 */ /* 0x001fc40000011607 */
[----:B------:R-:W-:-:S03]  /*8c80*/  PRMT R7, RZ, 0x7610, R7 ;  /* 0x00007610ff077816 */ /* 0x000fc60000000007 */
[----:B------:R-:W-:Y:S02]  /*8c90*/  IMAD R13, R8, -0xb, R13 ;  /* 0xfffffff5080d7824 */ /* 0x000fe400078e020d */
[----:B------:R-:W-:Y:S02]  /*8ca0*/  @P4 LOP3.LUT R5, R5, 0x1, R8, 0x78, !PT ;  /* 0x0000000105054812 */ /* 0x000fe400078e7808 */
[----:B------:R-:W-:Y:S05]  /*8cb0*/  @P1 BRA `(.L_x_179) ;  /* 0x00000004004c1947 */ /* 0x000fea0003800000 */
[----:B------:R-:W-:Y:S01]  /*8cc0*/  ULDC.64 UR4, c[0x0][0x628] ;  /* 0x00018a0000047ab9 */ /* 0x000fe20000000a00 */
[----:B------:R-:W0:Y:S01]  /*8cd0*/  S2R R17, SR_CTAID.X ;  /* 0x0000000000117919 */ /* 0x000e220000002500 */
[----:B------:R-:W-:Y:S01]  /*8ce0*/  ISETP.NE.U32.AND P1, PT, RZ, UR4, PT ;  /* 0x00000004ff007c0c */ /* 0x000fe2000bf25070 */
[----:B------:R-:W-:Y:S01]  /*8cf0*/  ULDC UR7, c[0x0][0x630] ;  /* 0x00018c0000077ab9 */ /* 0x000fe20000000800 */
[----:B------:R-:W-:Y:S01]  /*8d00*/  IMAD.MOV.U32 R6, RZ, RZ, R2 ;  /* 0x000000ffff067224 */ /* 0x000fe200078e0002 */
[----:B------:R-:W1:Y:S01]  /*8d10*/  S2R R14, SR_CTAID.Y ;  /* 0x00000000000e7919 */ /* 0x000e620000002600 */
[----:B------:R-:W-:Y:S01]  /*8d20*/  ISETP.NE.AND.EX P1, PT, RZ, UR5, PT, P1 ;  /* 0x00000005ff007c0c */ /* 0x000fe2000bf25310 */
[----:B------:R-:W-:-:S12]  /*8d30*/  IMAD.MOV.U32 R7, RZ, RZ, R3 ;  /* 0x000000ffff077224 */ /* 0x000fd800078e0003 */
[----:B------:R-:W-:Y:S05]  /*8d40*/  @!P1 BRA `(.L_x_180) ;  /* 0x0000000000289947 */ /* 0x000fea0003800000 */
[----:B------:R-:W-:Y:S02]  /*8d50*/  ULDC UR6, c[0x0][0x634] ;  /* 0x00018d0000067ab9 */ /* 0x000fe40000000800 */
[----:B------:R-:W-:-:S05]  /*8d60*/  IADD3 R11, P1, R2, UR6, RZ ;  /* 0x00000006020b7c10 */ /* 0x000fca000ff3e0ff */
[----:B------:R-:W-:-:S04]  /*8d70*/  IMAD.X R19, RZ, RZ, R3, P1 ;  /* 0x000000ffff137224 */ /* 0x000fc800008e0603 */
[----:B------:R-:W-:-:S04]  /*8d80*/  IMAD.WIDE.U32 R8, R19, UR4, RZ ;  /* 0x0000000413087c25 */ /* 0x000fc8000f8e00ff */
[----:B------:R-:W-:-:S04]  /*8d90*/  IMAD.WIDE.U32 R8, P1, R11, UR5, R8 ;  /* 0x000000050b087c25 */ /* 0x000fc8000f820008 */
[----:B------:R-:W-:-:S04]  /*8da0*/  IMAD.WIDE.U32 R10, R11, UR4, RZ ;  /* 0x000000040b0a7c25 */ /* 0x000fc8000f8e00ff */
[----:B------:R-:W-:Y:S01]  /*8db0*/  IMAD.X R7, RZ, RZ, RZ, P1 ;  /* 0x000000ffff077224 */ /* 0x000fe200008e06ff */
[----:B------:R-:W-:Y:S01]  /*8dc0*/  IADD3 RZ, P1, R11, R8, RZ ;  /* 0x000000080bff7210 */ /* 0x000fe20007f3e0ff */
[----:B------:R-:W-:-:S04]  /*8dd0*/  IMAD.MOV.U32 R6, RZ, RZ, R9 ;  /* 0x000000ffff067224 */ /* 0x000fc800078e0009 */
[----:B------:R-:W-:-:S08]  /*8de0*/  IMAD.WIDE.U32.X R6, R19, UR5, R6, P1 ;  /* 0x0000000513067c25 */ /* 0x000fd000088e0406 */
.L_x_180:
[--C-:B------:R-:W-:Y:S01]  /*8df0*/  SHF.R.U64 R10, R6, UR7, R7.reuse ;  /* 0x00000007060a7c19 */ /* 0x100fe20008001207 */
[----:B------:R-:W-:Y:S01]  /*8e00*/  ULDC.64 UR4, c[0x0][0x620] ;  /* 0x0001880000047ab9 */ /* 0x000fe20000000a00 */
[----:B------:R-:W-:Y:S01]  /*8e10*/  SHF.R.U32.HI R6, RZ, UR7, R7 ;  /* 0x00000007ff067c19 */ /* 0x000fe20008011607 */
[----:B------:R-:W2:Y:S01]  /*8e20*/  LDC R22, c[0x0][0x144] ;  /* 0x00005100ff167b82 */ /* 0x000ea20000000800 */
[----:B------:R-:W-:Y:S01]  /*8e30*/  IADD3 R9, P1, RZ, -R10, RZ ;  /* 0x8000000aff097210 */ /* 0x000fe20007f3e0ff */
[----:B------:R-:W-:Y:S01]  /*8e40*/  ULDC.64 UR8, c[0x0][0x640] ;  /* 0x0001900000087ab9 */ /* 0x000fe20000000a00 */
[----:B0-----:R-:W-:Y:S01]  /*8e50*/  I2FP.F32.U32 R11, R17 ;  /* 0x00000011000b7245 */ /* 0x001fe20000201000 */
[----:B------:R-:W-:Y:S02]  /*8e60*/  ULDC UR6, c[0x0][0x608] ;  /* 0x0001820000067ab9 */ /* 0x000fe40000000800 */
[----:B------:R-:W-:Y:S01]  /*8e70*/  IMAD.X R6, RZ, RZ, ~R6, P1 ;  /* 0x000000ffff067224 */ /* 0x000fe200008e0e06 */
[----:B------:R-:W-:Y:S01]  /*8e80*/  ISETP.NE.U32.AND P1, PT, RZ, UR8, PT ;  /* 0x00000008ff007c0c */ /* 0x000fe2000bf25070 */
[----:B------:R-:W0:Y:S02]  /*8e90*/  LDC R19, c[0x0][0x148] ;  /* 0x00005200ff137b82 */ /* 0x000e240000000800 */
[----:B------:R-:W-:Y:S01]  /*8ea0*/  IMAD R8, R6, UR4, RZ ;  /* 0x0000000406087c24 */ /* 0x000fe2000f8e02ff */
[----:B------:R-:W-:Y:S01]  /*8eb0*/  ISETP.NE.AND.EX P1, PT, RZ, UR9, PT, P1 ;  /* 0x00000009ff007c0c */ /* 0x000fe2000bf25310 */
[----:B------:R-:W-:Y:S01]  /*8ec0*/  IMAD.WIDE.U32 R6, R9, UR4, R2 ;  /* 0x0000000409067c25 */ /* 0x000fe2000f8e0002 */
[----:B------:R-:W-:-:S03]  /*8ed0*/  ULDC UR4, c[0x0][0x150] ;  /* 0x0000540000047ab9 */ /* 0x000fc60000000800 */
[----:B------:R-:W-:Y:S02]  /*8ee0*/  IMAD R9, R9, UR5, R8 ;  /* 0x0000000509097c24 */ /* 0x000fe4000f8e0208 */
[----:B------:R-:W-:Y:S01]  /*8ef0*/  FMUL R8, R11, UR4 ;  /* 0x000000040b087c20 */ /* 0x000fe20008400000 */
[----:B------:R-:W-:Y:S01]  /*8f00*/  ULDC UR4, c[0x0][0x618] ;  /* 0x0001860000047ab9 */ /* 0x000fe20000000800 */
[----:B------:R-:W-:Y:S01]  /*8f10*/  ULDC UR5, c[0x0][0x154] ;  /* 0x0000550000057ab9 */ /* 0x000fe20000000800 */
[----:B------:R-:W-:-:S03]  /*8f20*/  IMAD.IADD R7, R7, 0x1, R9 ;  /* 0x0000000107077824 */ /* 0x000fc600078e0209 */
[----:B------:R-:W3:Y:S02]  /*8f30*/  F2I.U32.TRUNC.NTZ R8, R8 ;  /* 0x0000000800087305 */ /* 0x000ee4000020f000 */
[----:B------:R-:W-:Y:S02]  /*8f40*/  SHF.R.U64 R11, R6, UR4, R7 ;  /* 0x00000004060b7c19 */ /* 0x000fe40008001207 */
[----:B-1----:R-:W-:-:S05]  /*8f50*/  I2FP.F32.U32 R6, R14 ;  /* 0x0000000e00067245 */ /* 0x002fca0000201000 */
[----:B------:R-:W-:Y:S01]  /*8f60*/  FMUL R21, R6, UR5 ;  /* 0x0000000506157c20 */ /* 0x000fe20008400000 */
[----:B------:R-:W-:Y:S01]  /*8f70*/  SHF.R.U32.HI R6, RZ, UR4, R7 ;  /* 0x00000004ff067c19 */ /* 0x000fe20008011607 */
[----:B------:R-:W-:-:S03]  /*8f80*/  ULDC UR4, c[0x0][0x658] ;  /* 0x0001960000047ab9 */ /* 0x000fc60000000800 */
[--C-:B------:R-:W-:Y:S01]  /*8f90*/  SHF.R.U64 R20, R11, UR6, R6.reuse ;  /* 0x000000060b147c19 */ /* 0x100fe20008001206 */
[----:B------:R-:W1:Y:S01]  /*8fa0*/  F2I.U32.TRUNC.NTZ R21, R21 ;  /* 0x0000001500157305 */ /* 0x000e62000020f000 */
[----:B------:R-:W-:Y:S01]  /*8fb0*/  SHF.R.U32.HI R7, RZ, UR6, R6 ;  /* 0x00000006ff077c19 */ /* 0x000fe20008011606 */
[----:B---3--:R-:W-:-:S03]  /*8fc0*/  IMAD.MOV R8, RZ, RZ, -R8 ;  /* 0x000000ffff087224 */ /* 0x008fc600078e0a08 */
[----:B------:R-:W-:Y:S01]  /*8fd0*/  SHF.R.U64 R18, R20, UR4, R7 ;  /* 0x0000000414127c19 */ /* 0x000fe20008001207 */
[----:B--2---:R-:W-:Y:S01]  /*8fe0*/  IMAD R17, R22, R8, R17 ;  /* 0x0000000816117224 */ /* 0x004fe200078e0211 */
[----:B------:R-:W-:-:S03]  /*8ff0*/  SHF.R.U32.HI R23, RZ, UR4, R7 ;  /* 0x00000004ff177c19 */ /* 0x000fc60008011607 */
[----:B------:R-:W-:Y:S02]  /*9000*/  IMAD.MOV.U32 R6, RZ, RZ, R18 ;  /* 0x000000ffff067224 */ /* 0x000fe400078e0012 */
[----:B------:R-:W-:Y:S01]  /*9010*/  IMAD.MOV.U32 R7, RZ, RZ, R23 ;  /* 0x000000ffff077224 */ /* 0x000fe200078e0017 */
[----:B-1----:R-:W-:Y:S06]  /*9020*/  @!P1 BRA `(.L_x_181) ;  /* 0x0000000000289947 */ /* 0x002fec0003800000 */
[----:B------:R-:W-:Y:S02]  /*9030*/  ULDC UR4, c[0x0][0x64c] ;  /* 0x0001930000047ab9 */ /* 0x000fe40000000800 */
[----:B------:R-:W-:-:S05]  /*9040*/  IADD3 R7, P1, R18, UR4, RZ ;  /* 0x0000000412077c10 */ /* 0x000fca000ff3e0ff */
[----:B------:R-:W-:-:S04]  /*9050*/  IMAD.X R23, RZ, RZ, R23, P1 ;  /* 0x000000ffff177224 */ /* 0x000fc800008e0617 */
[----:B------:R-:W-:-:S04]  /*9060*/  IMAD.WIDE.U32 R8, R23, UR8, RZ ;  /* 0x0000000817087c25 */ /* 0x000fc8000f8e00ff */
[----:B------:R-:W-:-:S04]  /*9070*/  IMAD.WIDE.U32 R8, P1, R7, UR9, R8 ;  /* 0x0000000907087c25 */ /* 0x000fc8000f820008 */
[----:B------:R-:W-:-:S04]  /*9080*/  IMAD.WIDE.U32 R6, R7, UR8, RZ ;  /* 0x0000000807067c25 */ /* 0x000fc8000f8e00ff */
[----:B------:R-:W-:Y:S01]  /*9090*/  IMAD.MOV.U32 R6, RZ, RZ, R9 ;  /* 0x000000ffff067224 */ /* 0x000fe200078e0009 */
[----:B------:R-:W-:Y:S01]  /*90a0*/  IADD3 RZ, P4, R7, R8, RZ ;  /* 0x0000000807ff7210 */ /* 0x000fe20007f9e0ff */
[----:B------:R-:W-:-:S04]  /*90b0*/  IMAD.X R7, RZ, RZ, RZ, P1 ;  /* 0x000000ffff077224 */ /* 0x000fc800008e06ff */
[----:B------:R-:W-:-:S08]  /*90c0*/  IMAD.WIDE.U32.X R6, R23, UR9, R6, P4 ;  /* 0x0000000917067c25 */ /* 0x000fd0000a0e0406 */
.L_x_181:
[----:B------:R-:W-:Y:S01]  /*90d0*/  ULDC UR4, c[0x0][0x648] ;  /* 0x0001920000047ab9 */ /* 0x000fe20000000800 */
[----:B------:R-:W-:Y:S01]  /*90e0*/  LOP3.LUT R20, R20, UR17, RZ, 0xc0, !PT ;  /* 0x0000001114147c12 */ /* 0x000fe2000f8ec0ff */
[----:B------:R-:W-:Y:S01]  /*90f0*/  IMAD.MOV R21, RZ, RZ, -R21 ;  /* 0x000000ffff157224 */ /* 0x000fe200078e0a15 */
[----:B------:R-:W-:Y:S01]  /*9100*/  SHF.R.U64 R7, R6, UR4, R7 ;  /* 0x0000000406077c19 */ /* 0x000fe20008001207 */
[----:B------:R-:W-:Y:S01]  /*9110*/  ULDC UR4, c[0x0][0x638] ;  /* 0x00018e0000047ab9 */ /* 0x000fe20000000800 */
[----:B------:R-:W-:Y:S01]  /*9120*/  LOP3.LUT R11, R11, UR16, RZ, 0xc0, !PT ;  /* 0x000000100b0b7c12 */ /* 0x000fe2000f8ec0ff */
[----:B0-----:R-:W-:Y:S01]  /*9130*/  @P3 IMAD R17, R19, R21, R14 ;  /* 0x0000001513113224 */ /* 0x001fe200078e020e */
[----:B------:R-:W-:Y:S01]  /*9140*/  ULDC UR5, c[0x0][0x610] ;  /* 0x0001840000057ab9 */ /* 0x000fe20000000800 */
[----:B------:R-:W-:Y:S02]  /*9150*/  IMAD.MOV R9, RZ, RZ, -R7 ;  /* 0x000000ffff097224 */ /* 0x000fe400078e0a07 */
[----:B------:R-:W-:-:S02]  /*9160*/  IMAD R20, R7, UR18, R20 ;  /* 0x0000001207147c24 */ /* 0x000fc4000f8e0214 */
[----:B------:R-:W-:Y:S01]  /*9170*/  IMAD R18, R9, UR4, R18 ;  /* 0x0000000409127c24 */ /* 0x000fe2000f8e0212 */
[----:B------:R-:W-:Y:S01]  /*9180*/  ULDC UR4, c[0x0][0x600] ;  /* 0x0001800000047ab9 */ /* 0x000fe20000000800 */
[----:B------:R-:W-:Y:S02]  /*9190*/  IMAD R17, R20, UR5, R17 ;  /* 0x0000000514117c24 */ /* 0x000fe4000f8e0211 */
[----:B------:R-:W-:Y:S02]  /*91a0*/  IMAD R18, R18, UR4, R11 ;  /* 0x0000000412127c24 */ /* 0x000fe4000f8e020b */
[----:B------:R-:W-:Y:S02]  /*91b0*/  IMAD.MOV.U32 R7, RZ, RZ, 0x1 ;  /* 0x00000001ff077424 */ /* 0x000fe400078e00ff */
[----:B------:R-:W-:Y:S01]  /*91c0*/  IMAD.MOV.U32 R6, RZ, RZ, R10 ;  /* 0x000000ffff067224 */ /* 0x000fe200078e000a */
[----:B------:R-:W-:Y:S02]  /*91d0*/  SEL R14, R18, R17, !P3 ;  /* 0x00000011120e7207 */ /* 0x000fe40005800000 */
[----:B------:R-:W-:-:S07]  /*91e0*/  SEL R11, R17, R18, !P3 ;  /* 0x00000012110b7207 */ /* 0x000fce0005800000 */
.L_x_179:
[----:B------:R-:W-:Y:S05]  /*91f0*/  BSYNC B1 ;  /* 0x0000000000017941 */ /* 0x000fea0003800000 */
.L_x_178:
[----:B------:R-:W-:-:S13]  /*9200*/  LOP3.LUT P1, RZ, R7, 0xff, RZ, 0xc0, !PT ;  /* 0x000000ff07ff7812 */ /* 0x000fda000782c0ff */
[----:B------:R-:W-:Y:S05]  /*9210*/  @P1 BRA `(.L_x_182) ;  /* 0xfffffff4004c1947 */ /* 0x000fea000383ffff */
[----:B------:R-:W-:Y:S05]  /*9220*/  BSYNC B0 ;  /* 0x0000000000007941 */ /* 0x000fea0003800000 */
.L_x_170:
[----:B------:R-:W-:-:S03]  /*9230*/  UMOV UR4, 0xffffffff ;  /* 0xffffffff00047882 */ /* 0x000fc60000000000 */
[----:B------:R-:W-:Y:S05]  /*9240*/  BRA.DIV UR4, `(.L_x_183) ;  /* 0x0000000a04187947 */ /* 0x000fea000b800000 */
[----:B------:R-:W-:-:S13]  /*9250*/  ELECT P0, URZ, PT ;  /* 0x00000000003f782f */ /* 0x000fda0003800000 */
.L_x_204:
[----:B------:R-:W-:Y:S04]  /*9260*/  BSSY B0, `(.L_x_184) ;  /* 0x000006a000007945 */ /* 0x000fe80003800000 */
[----:B------:R-:W-:Y:S05]  /*9270*/  @!P0 BRA `(.L_x_185) ;  /* 0x0000000400a08947 */ /* 0x000fea0003800000 */
[----:B------:R-:W-:-:S04]  /*9280*/  LOP3.LUT R4, R4, 0x2, RZ, 0xfc, !PT ;  /* 0x0000000204047812 */ /* 0x000fc800078efcff */
[----:B------:R-:W-:-:S13]  /*9290*/  ISETP.NE.AND P0, PT, R4, 0x3, PT ;  /* 0x000000030400780c */ /* 0x000fda0003f05270 */
[----:B------:R-:W-:Y:S05]  /*92a0*/  @!P0 BRA `(.L_x_186) ;  /* 0x0000000000048947 */ /* 0x000fea0003800000 */
[----:B------:R-:W-:Y:S01]  /*92b0*/  BPT.TRAP 0x1 ;  /* 0x000000040000795c */ /* 0x000fe20000300000 */
.L_x_186:
[----:B------:R-:W0:Y:S01]  /*92c0*/  S2R R3, SR_CgaCtaId ;  /* 0x0000000000037919 */ /* 0x000e220000008800 */
[----:B------:R-:W-:-:S04]  /*92d0*/  MOV R0, 0x400 ;  /* 0x0000040000007802 */ /* 0x000fc80000000f00 */
[----:B0-----:R-:W-:Y:S02]  /*92e0*/  LEA R0, R3, R0, 0x18 ;  /* 0x0000000003007211 */ /* 0x001fe400078ec0ff */
[----:B------:R-:W-:-:S03]  /*92f0*/  SHF.L.U32 R3, R5, 0x1f, RZ ;  /* 0x0000001f05037819 */ /* 0x000fc600000006ff */
[----:B------:R-:W-:-:S04]  /*9300*/  VIADD R0, R0, 0x58 ;  /* 0x0000005800007836 */ /* 0x000fc80000000000 */
[C---:B------:R-:W-:Y:S02]  /*9310*/  IMAD R6, R13.reuse, 0x8, R0 ;  /* 0x000000080d067824 */ /* 0x040fe400078e0200 */
[----:B------:R-:W-:Y:S02]  /*9320*/  VIADD R13, R13, 0x1 ;  /* 0x000000010d0d7836 */ /* 0x000fe40000000000 */
[----:B------:R-:W0:Y:S03]  /*9330*/  SYNCS.PHASECHK.TRANS64.TRYWAIT P0, [R6+URZ], R3 ;  /* 0x00000003060075a7 */ /* 0x000e26000800017f */
[----:B------:R-:W-:-:S04]  /*9340*/  ISETP.NE.AND P1, PT, R13, 0xb, PT ;  /* 0x0000000b0d00780c */ /* 0x000fc80003f25270 */
[----:B------:R-:W-:Y:S02]  /*9350*/  SEL R2, RZ, 0x1, P1 ;  /* 0x00000001ff027807 */ /* 0x000fe40000800000 */
[----:B------:R-:W-:Y:S02]  /*9360*/  SEL R13, R13, RZ, P1 ;  /* 0x000000ff0d0d7207 */ /* 0x000fe40000800000 */
[----:B------:R-:W-:-:S03]  /*9370*/  LOP3.LUT R8, R5, R2, RZ, 0x3c, !PT ;  /* 0x0000000205087212 */ /* 0x000fc600078e3cff */
[----:B------:R-:W-:Y:S01]  /*9380*/  IMAD R7, R13, 0x8, R0 ;  /* 0x000000080d077824 */ /* 0x000fe200078e0200 */
[----:B------:R-:W-:Y:S01]  /*9390*/  SHF.L.U32 R4, R8, 0x1f, RZ ;  /* 0x0000001f08047819 */ /* 0x000fe200000006ff */
[----:B0-----:R-:W-:Y:S06]  /*93a0*/  @!P0 BRA `(.L_x_187) ;  /* 0x0000000400e48947 */ /* 0x001fec0003800000 */
.L_x_205:
[----:B------:R-:W1:Y:S01]  /*93b0*/  SYNCS.PHASECHK.TRANS64.TRYWAIT P0, [R7+URZ], R4 ;  /* 0x00000004070075a7 */ /* 0x000e62000800017f */
[----:B------:R-:W-:-:S05]  /*93c0*/  VIADD R2, R13, 0x1 ;  /* 0x000000010d027836 */ /* 0x000fca0000000000 */
[----:B------:R-:W-:-:S04]  /*93d0*/  ISETP.NE.AND P1, PT, R2, 0xb, PT ;  /* 0x0000000b0200780c */ /* 0x000fc80003f25270 */
[----:B0-----:R-:W-:Y:S02]  /*93e0*/  SEL R3, RZ, 0x1, P1 ;  /* 0x00000001ff037807 */ /* 0x001fe40000800000 */
[----:B------:R-:W-:Y:S02]  /*93f0*/  SEL R9, R2, RZ, P1 ;  /* 0x000000ff02097207 */ /* 0x000fe40000800000 */
[----:B------:R-:W-:-:S03]  /*9400*/  LOP3.LUT R8, R8, R3, RZ, 0x3c, !PT ;  /* 0x0000000308087212 */ /* 0x000fc600078e3cff */
[----:B------:R-:W-:Y:S01]  /*9410*/  IMAD R6, R9, 0x8, R0 ;  /* 0x0000000809067824 */ /* 0x000fe200078e0200 */
[----:B------:R-:W-:Y:S01]  /*9420*/  SHF.L.U32 R5, R8, 0x1f, RZ ;  /* 0x0000001f08057819 */ /* 0x000fe200000006ff */
[----:B-1----:R-:W-:Y:S06]  /*9430*/  @!P0 BRA `(.L_x_188) ;  /* 0x0000000400d48947 */ /* 0x002fec0003800000 */
.L_x_206:
[----:B------:R-:W1:Y:S01]  /*9440*/  SYNCS.PHASECHK.TRANS64.TRYWAIT P0, [R6+URZ], R5 ;  /* 0x00000005060075a7 */ /* 0x000e62000800017f */
[----:B------:R-:W-:-:S05]  /*9450*/  VIADD R2, R9, 0x1 ;  /* 0x0000000109027836 */ /* 0x000fca0000000000 */
[----:B------:R-:W-:-:S04]  /*9460*/  ISETP.NE.AND P1, PT, R2, 0xb, PT ;  /* 0x0000000b0200780c */ /* 0x000fc80003f25270 */
[----:B------:R-:W-:Y:S02]  /*9470*/  SEL R3, RZ, 0x1, P1 ;  /* 0x00000001ff037807 */ /* 0x000fe40000800000 */
[----:B0-----:R-:W-:Y:S02]  /*9480*/  SEL R7, R2, RZ, P1 ;  /* 0x000000ff02077207 */ /* 0x001fe40000800000 */
[----:B------:R-:W-:-:S03]  /*9490*/  LOP3.LUT R8, R8, R3, RZ, 0x3c, !PT ;  /* 0x0000000308087212 */ /* 0x000fc600078e3cff */
[----:B------:R-:W-:Y:S01]  /*94a0*/  IMAD R9, R7, 0x8, R0 ;  /* 0x0000000807097824 */ /* 0x000fe200078e0200 */
[----:B------:R-:W-:Y:S01]  /*94b0*/  SHF.L.U32 R4, R8, 0x1f, RZ ;  /* 0x0000001f08047819 */ /* 0x000fe200000006ff */
[----:B-1----:R-:W-:Y:S06]  /*94c0*/  @!P0 BRA `(.L_x_189) ;  /* 0x0000000400c48947 */ /* 0x002fec0003800000 */
.L_x_207:
[----:B------:R-:W1:Y:S01]  /*94d0*/  SYNCS.PHASECHK.TRANS64.TRYWAIT P0, [R9+URZ], R4 ;  /* 0x00000004090075a7 */ /* 0x000e62000800017f */
[----:B------:R-:W-:-:S05]  /*94e0*/  VIADD R2, R7, 0x1 ;  /* 0x0000000107027836 */ /* 0x000fca0000000000 */
[----:B------:R-:W-:-:S04]  /*94f0*/  ISETP.NE.AND P1, PT, R2, 0xb, PT ;  /* 0x0000000b0200780c */ /* 0x000fc80003f25270 */
[----:B------:R-:W-:Y:S02]  /*9500*/  SEL R3, RZ, 0x1, P1 ;  /* 0x00000001ff037807 */ /* 0x000fe40000800000 */
[----:B------:R-:W-:Y:S02]  /*9510*/  SEL R7, R2, RZ, P1 ;  /* 0x000000ff02077207 */ /* 0x000fe40000800000 */
[----:B------:R-:W-:-:S03]  /*9520*/  LOP3.LUT R8, R8, R3, RZ, 0x3c, !PT ;  /* 0x0000000308087212 */ /* 0x000fc600078e3cff */
[----:B0-----:R-:W-:Y:S01]  /*9530*/  IMAD R6, R7, 0x8, R0 ;  /* 0x0000000807067824 */ /* 0x001fe200078e0200 */
[----:B------:R-:W-:Y:S01]  /*9540*/  SHF.L.U32 R5, R8, 0x1f, RZ ;  /* 0x0000001f08057819 */ /* 0x000fe200000006ff */
[----:B-1----:R-:W-:Y:S06]  /*9550*/  @!P0 BRA `(.L_x_190) ;  /* 0x0000000400b48947 */ /* 0x002fec0003800000 */
.L_x_208:
        /* <DEDUP_REMOVED lines=9> */
.L_x_209:
        /* <DEDUP_REMOVED lines=9> */
.L_x_210:
        /* <DEDUP_REMOVED lines=9> */
.L_x_211:
[----:B------:R-:W1:Y:S01]  /*9710*/  SYNCS.PHASECHK.TRANS64.TRYWAIT P0, [R9+URZ], R4 ;  /* 0x00000004090075a7 */ /* 0x000e62000800017f */
[----:B------:R-:W-:-:S05]  /*9720*/  VIADD R2, R7, 0x1 ;  /* 0x0000000107027836 */ /* 0x000fca0000000000 */
[----:B------:R-:W-:-:S04]  /*9730*/  ISETP.NE.AND P1, PT, R2, 0xb, PT ;  /* 0x0000000b0200780c */ /* 0x000fc80003f25270 */
[----:B------:R-:W-:Y:S02]  /*9740*/  SEL R3, RZ, 0x1, P1 ;  /* 0x00000001ff037807 */ /* 0x000fe40000800000 */
[----:B------:R-:W-:Y:S02]  /*9750*/  SEL R7, R2, RZ, P1 ;  /* 0x000000ff02077207 */ /* 0x000fe40000800000 */
[----:B------:R-:W-:-:S03]  /*9760*/  LOP3.LUT R8, R8, R3, RZ, 0x3c, !PT ;  /* 0x0000000308087212 */ /* 0x000fc600078e3cff */
[----:B------:R-:W-:Y:S01]  /*9770*/  IMAD R10, R7, 0x8, R0 ;  /* 0x00000008070a7824 */ /* 0x000fe200078e0200 */
[----:B0-----:R-:W-:Y:S01]  /*9780*/  SHF.L.U32 R5, R8, 0x1f, RZ ;  /* 0x0000001f08057819 */ /* 0x001fe200000006ff */
[----:B-1----:R-:W-:Y:S06]  /*9790*/  @!P0 BRA `(.L_x_194) ;  /* 0x0000000400748947 */ /* 0x002fec0003800000 */
.L_x_212:
[----:B------:R-:W1:Y:S01]  /*97a0*/  SYNCS.PHASECHK.TRANS64.TRYWAIT P0, [R10+URZ], R5 ;  /* 0x000000050a0075a7 */ /* 0x000e62000800017f */
[----:B------:R-:W-:-:S05]  /*97b0*/  VIADD R2, R7, 0x1 ;  /* 0x0000000107027836 */ /* 0x000fca0000000000 */
[----:B------:R-:W-:-:S04]  /*97c0*/  ISETP.NE.AND P1, PT, R2, 0xb, PT ;  /* 0x0000000b0200780c */ /* 0x000fc80003f25270 */
[----:B------:R-:W-:Y:S02]  /*97d0*/  SEL R3, RZ, 0x1, P1 ;  /* 0x00000001ff037807 */ /* 0x000fe40000800000 */
[----:B------:R-:W-:Y:S02]  /*97e0*/  SEL R7, R2, RZ, P1 ;  /* 0x000000ff02077207 */ /* 0x000fe40000800000 */
[----:B0-----:R-:W-:-:S03]  /*97f0*/  LOP3.LUT R9, R8, R3, RZ, 0x3c, !PT ;  /* 0x0000000308097212 */ /* 0x001fc600078e3cff */
[----:B------:R-:W-:Y:S01]  /*9800*/  IMAD R11, R7, 0x8, R0 ;  /* 0x00000008070b7824 */ /* 0x000fe200078e0200 */
[----:B------:R-:W-:Y:S01]  /*9810*/  SHF.L.U32 R6, R9, 0x1f, RZ ;  /* 0x0000001f09067819 */ /* 0x000fe200000006ff */
[----:B-1----:R-:W-:Y:S06]  /*9820*/  @!P0 BRA `(.L_x_195) ;  /* 0x0000000400648947 */ /* 0x002fec0003800000 */
.L_x_213:
[----:B------:R-:W1:Y:S01]  /*9830*/  SYNCS.PHASECHK.TRANS64.TRYWAIT P0, [R11+URZ], R6 ;  /* 0x000000060b0075a7 */ /* 0x000e62000800017f */
[----:B------:R-:W-:-:S05]  /*9840*/  VIADD R2, R7, 0x1 ;  /* 0x0000000107027836 */ /* 0x000fca0000000000 */
[----:B------:R-:W-:-:S04]  /*9850*/  ISETP.NE.AND P1, PT, R2, 0xb, PT ;  /* 0x0000000b0200780c */ /* 0x000fc80003f25270 */
[----:B------:R-:W-:Y:S02]  /*9860*/  SEL R4, RZ, 0x1, P1 ;  /* 0x00000001ff047807 */ /* 0x000fe40000800000 */
[----:B------:R-:W-:Y:S02]  /*9870*/  SEL R3, R2, RZ, P1 ;  /* 0x000000ff02037207 */ /* 0x000fe40000800000 */
[----:B------:R-:W-:Y:S01]  /*9880*/  LOP3.LUT R4, R9, R4, RZ, 0x3c, !PT ;  /* 0x0000000409047212 */ /* 0x000fe200078e3cff */
[----:B-1----:R-:W-:Y:S06]  /*9890*/  @!P0 BRA `(.L_x_196) ;  /* 0x00000004005c8947 */ /* 0x002fec0003800000 */
.L_x_214:
[----:B------:R-:W-:Y:S01]  /*98a0*/  IMAD R3, R3, 0x8, R0 ;  /* 0x0000000803037824 */ /* 0x000fe200078e0200 */
[----:B------:R-:W-:-:S07]  /*98b0*/  SHF.L.U32 R0, R4, 0x1f, RZ ;  /* 0x0000001f04007819 */ /* 0x000fce00000006ff */
.L_x_197:
[----:B--2---:R2:W3:Y:S02]  /*98c0*/  SYNCS.PHASECHK.TRANS64.TRYWAIT P0, [R3+URZ], R0 ;  /* 0x00000000030075a7 */ /* 0x0044e4000800017f */
[----:B---3--:R-:W-:Y:S05]  /*98d0*/  @!P0 NANOSLEEP.SYNCS 0x989680 ;  /* 0x009896800000895d */ /* 0x008fea0003900000 */
[----:B------:R-:W3:Y:S02]  /*98e0*/  @!P0 SYNCS.PHASECHK.TRANS64 P0, [R3+URZ], R0 ;  /* 0x00000000030085a7 */ /* 0x000ee4000800007f */
[----:B---3--:R-:W-:Y:S05]  /*98f0*/  @!P0 BRA `(.L_x_197) ;  /* 0xfffffffc00f08947 */ /* 0x008fea000383ffff */
.L_x_185:
[----:B------:R-:W-:Y:S05]  /*9900*/  BSYNC B0 ;  /* 0x0000000000007941 */ /* 0x000fea0003800000 */
.L_x_184:
[----:B------:R-:W-:Y:S05]  /*9910*/  EXIT ;  /* 0x000000000000794d */ /* 0x000fea0003800000 */
.L_x_18:
[----:B-1----:R-:W-:-:S04]  /*9920*/  IMAD.U32 R11, RZ, RZ, UR6 ;  /* 0x00000006ff0b7e24 */ /* 0x002fc8000f8e00ff */
[----:B------:R1:W4:Y:S03]  /*9930*/  SYNCS.PHASECHK.TRANS64.TRYWAIT P0, [R11+URZ], R10 ;  /* 0x0000000a0b0075a7 */ /* 0x000326000800017f */
[----:B----4-:R-:W-:Y:S05]  /*9940*/  @!P0 NANOSLEEP.SYNCS 0x989680 ;  /* 0x009896800000895d */ /* 0x010fea0003900000 */
[----:B------:R-:W4:Y:S02]  /*9950*/  @!P0 SYNCS.PHASECHK.TRANS64 P0, [R11+URZ], R10 ;  /* 0x0000000a0b0085a7 */ /* 0x000f24000800007f */
[----:B----4-:R-:W-:Y:S05]  /*9960*/  @!P0 BRA `(.L_x_18) ;  /* 0xfffffffc00ec8947 */ /* 0x010fea000383ffff */
[----:B------:R-:W-:Y:S05]  /*9970*/  BRA `(.L_x_17) ;  /* 0xffffff7c00387947 */ /* 0x000fea000383ffff */
.L_x_24:
[----:B-1----:R-:W-:-:S04]  /*9980*/  IMAD.U32 R12, RZ, RZ, UR12 ;  /* 0x0000000cff0c7e24 */ /* 0x002fc8000f8e00ff */
[----:B------:R1:W4:Y:S03]  /*9990*/  SYNCS.PHASECHK.TRANS64.TRYWAIT P0, [R12+URZ], R11 ;  /* 0x0000000b0c0075a7 */ /* 0x000326000800017f */
[----:B----4-:R-:W-:Y:S05]  /*99a0*/  @!P0 NANOSLEEP.SYNCS 0x989680 ;  /* 0x009896800000895d */ /* 0x010fea0003900000 */
[----:B------:R-:W4:Y:S02]  /*99b0*/  @!P0 SYNCS.PHASECHK.TRANS64 P0, [R12+URZ], R11 ;  /* 0x0000000b0c0085a7 */ /* 0x000f24000800007f */
[----:B----4-:R-:W-:Y:S05]  /*99c0*/  @!P0 BRA `(.L_x_24) ;  /* 0xfffffffc00ec8947 */ /* 0x010fea000383ffff */
[----:B------:R-:W-:Y:S05]  /*99d0*/  BRA `(.L_x_23) ;  /* 0xffffff8400a47947 */ /* 0x000fea000383ffff */
.L_x_171:
[----:B------:R-:W-:Y:S01]  /*99e0*/  BSSY B1, `(.L_x_198) ;  /* 0x0000006000017945 */ /* 0x000fe20003800000 */
[----:B------:R-:W-:-:S07]  /*99f0*/  IMAD.MOV.U32 R7, RZ, RZ, -0x1 ;  /* 0xffffffffff077424 */ /* 0x000fce00078e00ff */
[----:B------:R-:W-:Y:S05]  /*9a00*/  WARPSYNC.COLLECTIVE R7, `(.L_x_199) ;  /* 0x00000000070c7348 */ /* 0x000fea0003c00000 */
[----:B------:R-:W-:Y:S02]  /*9a10*/  ELECT P1, UR62, PT ;  /* 0x00000000003e782f */ /* 0x000fe40003820000 */
[----:B------:R-:W-:Y:S01]  /*9a20*/  MOV R7, UR62 ;  /* 0x0000003e00077c02 */ /* 0x000fe20008000f00 */
[----:B------:R-:W-:Y:S10]  /*9a30*/  ENDCOLLECTIVE ;  /* 0x000000000000791b */ /* 0x000ff40003800000 */
.L_x_199:
[----:B------:R-:W-:Y:S05]  /*9a40*/  BSYNC B1 ;  /* 0x0000000000017941 */ /* 0x000fea0003800000 */
.L_x_198:
[----:B------:R-:W-:Y:S05]  /*9a50*/  BRA `(.L_x_200) ;  /* 0xffffffec00487947 */ /* 0x000fea000383ffff */
.L_x_174:
[----:B-1----:R1:W2:Y:S02]  /*9a60*/  SYNCS.PHASECHK.TRANS64.TRYWAIT P1, [R19+URZ+0x58], R10 ;  /* 0x0000580a130075a7 */ /* 0x0022a4000802017f */
[----:B--2---:R-:W-:Y:S05]  /*9a70*/  @!P1 NANOSLEEP.SYNCS 0x989680 ;  /* 0x009896800000995d */ /* 0x004fea0003900000 */
[----:B------:R-:W2:Y:S02]  /*9a80*/  @!P1 SYNCS.PHASECHK.TRANS64 P1, [R19+URZ+0x58], R10 ;  /* 0x0000580a130095a7 */ /* 0x000ea4000802007f */
[----:B--2---:R-:W-:Y:S05]  /*9a90*/  @!P1 BRA `(.L_x_174) ;  /* 0xfffffffc00f09947 */ /* 0x004fea000383ffff */
[----:B------:R-:W-:Y:S05]  /*9aa0*/  BRA `(.L_x_201) ;  /* 0xffffffec007c7947 */ /* 0x000fea000383ffff */
.L_x_183:
[----:B------:R-:W-:Y:S01]  /*9ab0*/  BSSY B0, `(.L_x_202) ;  /* 0x0000006000007945 */ /* 0x000fe20003800000 */
[----:B------:R-:W-:-:S07]  /*9ac0*/  IMAD.MOV.U32 R7, RZ, RZ, -0x1 ;  /* 0xffffffffff077424 */ /* 0x000fce00078e00ff */
[----:B------:R-:W-:Y:S05]  /*9ad0*/  WARPSYNC.COLLECTIVE R7, `(.L_x_203) ;  /* 0x00000000070c7348 */ /* 0x000fea0003c00000 */
[----:B------:R-:W-:Y:S02]  /*9ae0*/  ELECT P1, UR62, PT ;  /* 0x00000000003e782f */ /* 0x000fe40003820000 */
[----:B------:R-:W-:Y:S01]  /*9af0*/  MOV R7, UR62 ;  /* 0x0000003e00077c02 */ /* 0x000fe20008000f00 */
[----:B------:R-:W-:Y:S10]  /*9b00*/  ENDCOLLECTIVE ;  /* 0x000000000000791b */ /* 0x000ff40003800000 */
.L_x_203:
[----:B------:R-:W-:Y:S05]  /*9b10*/  BSYNC B0 ;  /* 0x0000000000007941 */ /* 0x000fea0003800000 */
.L_x_202:
[----:B------:R-:W-:Y:S01]  /*9b20*/  PLOP3.LUT P0, PT, P1, PT, PT, 0x80, 0x0 ;  /* 0x000000000000781c */ /* 0x000fe20000f0f070 */
[----:B------:R-:W-:-:S12]  /*9b30*/  BRA `(.L_x_204) ;  /* 0xfffffff400c87947 */ /* 0x000fd8000383ffff */
.L_x_187:
[----:B0-----:R0:W1:Y:S02]  /*9b40*/  SYNCS.PHASECHK.TRANS64.TRYWAIT P0, [R6+URZ], R3 ;  /* 0x00000003060075a7 */ /* 0x001064000800017f */
[----:B-1----:R-:W-:Y:S05]  /*9b50*/  @!P0 NANOSLEEP.SYNCS 0x989680 ;  /* 0x009896800000895d */ /* 0x002fea0003900000 */
[----:B------:R-:W1:Y:S02]  /*9b60*/  @!P0 SYNCS.PHASECHK.TRANS64 P0, [R6+URZ], R3 ;  /* 0x00000003060085a7 */ /* 0x000e64000800007f */
[----:B-1----:R-:W-:Y:S05]  /*9b70*/  @!P0 BRA `(.L_x_187) ;  /* 0xfffffffc00f08947 */ /* 0x002fea000383ffff */
[----:B------:R-:W-:Y:S05]  /*9b80*/  BRA `(.L_x_205) ;  /* 0xfffffff800087947 */ /* 0x000fea000383ffff */
.L_x_188:
[----:B0-----:R0:W1:Y:S02]  /*9b90*/  SYNCS.PHASECHK.TRANS64.TRYWAIT P0, [R7+URZ], R4 ;  /* 0x00000004070075a7 */ /* 0x001064000800017f */
[----:B-1----:R-:W-:Y:S05]  /*9ba0*/  @!P0 NANOSLEEP.SYNCS 0x989680 ;  /* 0x009896800000895d */ /* 0x002fea0003900000 */
[----:B------:R-:W1:Y:S02]  /*9bb0*/  @!P0 SYNCS.PHASECHK.TRANS64 P0, [R7+URZ], R4 ;  /* 0x00000004070085a7 */ /* 0x000e64000800007f */
[----:B-1----:R-:W-:Y:S05]  /*9bc0*/  @!P0 BRA `(.L_x_188) ;  /* 0xfffffffc00f08947 */ /* 0x002fea000383ffff */
[----:B------:R-:W-:Y:S05]  /*9bd0*/  BRA `(.L_x_206) ;  /* 0xfffffff800187947 */ /* 0x000fea000383ffff */
.L_x_189:
[----:B0-----:R0:W1:Y:S02]  /*9be0*/  SYNCS.PHASECHK.TRANS64.TRYWAIT P0, [R6+URZ], R5 ;  /* 0x00000005060075a7 */ /* 0x001064000800017f */
[----:B-1----:R-:W-:Y:S05]  /*9bf0*/  @!P0 NANOSLEEP.SYNCS 0x989680 ;  /* 0x009896800000895d */ /* 0x002fea0003900000 */
[----:B------:R-:W1:Y:S02]  /*9c00*/  @!P0 SYNCS.PHASECHK.TRANS64 P0, [R6+URZ], R5 ;  /* 0x00000005060085a7 */ /* 0x000e64000800007f */
[----:B-1----:R-:W-:Y:S05]  /*9c10*/  @!P0 BRA `(.L_x_189) ;  /* 0xfffffffc00f08947 */ /* 0x002fea000383ffff */
[----:B------:R-:W-:Y:S05]  /*9c20*/  BRA `(.L_x_207) ;  /* 0xfffffff800287947 */ /* 0x000fea000383ffff */
.L_x_190:
[----:B0-----:R0:W1:Y:S02]  /*9c30*/  SYNCS.PHASECHK.TRANS64.TRYWAIT P0, [R9+URZ], R4 ;  /* 0x00000004090075a7 */ /* 0x001064000800017f */
[----:B-1----:R-:W-:Y:S05]  /*9c40*/  @!P0 NANOSLEEP.SYNCS 0x989680 ;  /* 0x009896800000895d */ /* 0x002fea0003900000 */
[----:B------:R-:W1:Y:S02]  /*9c50*/  @!P0 SYNCS.PHASECHK.TRANS64 P0, [R9+URZ], R4 ;  /* 0x00000004090085a7 */ /* 0x000e64000800007f */
[----:B-1----:R-:W-:Y:S05]  /*9c60*/  @!P0 BRA `(.L_x_190) ;  /* 0xfffffffc00f08947 */ /* 0x002fea000383ffff */
[----:B------:R-:W-:Y:S05]  /*9c70*/  BRA `(.L_x_208) ;  /* 0xfffffff800387947 */ /* 0x000fea000383ffff */
.L_x_191:
[----:B0-----:R0:W1:Y:S02]  /*9c80*/  SYNCS.PHASECHK.TRANS64.TRYWAIT P0, [R6+URZ], R5 ;  /* 0x00000005060075a7 */ /* 0x001064000800017f */
[----:B-1----:R-:W-:Y:S05]  /*9c90*/  @!P0 NANOSLEEP.SYNCS 0x989680 ;  /* 0x009896800000895d */ /* 0x002fea0003900000 */
[----:B------:R-:W1:Y:S02]  /*9ca0*/  @!P0 SYNCS.PHASECHK.TRANS64 P0, [R6+URZ], R5 ;  /* 0x00000005060085a7 */ /* 0x000e64000800007f */
[----:B-1----:R-:W-:Y:S05]  /*9cb0*/  @!P0 BRA `(.L_x_191) ;  /* 0xfffffffc00f08947 */ /* 0x002fea000383ffff */
[----:B------:R-:W-:Y:S05]  /*9cc0*/  BRA `(.L_x_209) ;  /* 0xfffffff800487947 */ /* 0x000fea000383ffff */
.L_x_192:
[----:B0-----:R0:W1:Y:S02]  /*9cd0*/  SYNCS.PHASECHK.TRANS64.TRYWAIT P0, [R9+URZ], R4 ;  /* 0x00000004090075a7 */ /* 0x001064000800017f */
[----:B-1----:R-:W-:Y:S05]  /*9ce0*/  @!P0 NANOSLEEP.SYNCS 0x989680 ;  /* 0x009896800000895d */ /* 0x002fea0003900000 */
[----:B------:R-:W1:Y:S02]  /*9cf0*/  @!P0 SYNCS.PHASECHK.TRANS64 P0, [R9+URZ], R4 ;  /* 0x00000004090085a7 */ /* 0x000e64000800007f */
[----:B-1----:R-:W-:Y:S05]  /*9d00*/  @!P0 BRA `(.L_x_192) ;  /* 0xfffffffc00f08947 */ /* 0x002fea000383ffff */
[----:B------:R-:W-:Y:S05]  /*9d10*/  BRA `(.L_x_210) ;  /* 0xfffffff800587947 */ /* 0x000fea000383ffff */
.L_x_193:
[----:B0-----:R0:W1:Y:S02]  /*9d20*/  SYNCS.PHASECHK.TRANS64.TRYWAIT P0, [R6+URZ], R5 ;  /* 0x00000005060075a7 */ /* 0x001064000800017f */
[----:B-1----:R-:W-:Y:S05]  /*9d30*/  @!P0 NANOSLEEP.SYNCS 0x989680 ;  /* 0x009896800000895d */ /* 0x002fea0003900000 */
[----:B------:R-:W1:Y:S02]  /*9d40*/  @!P0 SYNCS.PHASECHK.TRANS64 P0, [R6+URZ], R5 ;  /* 0x00000005060085a7 */ /* 0x000e64000800007f */
[----:B-1----:R-:W-:Y:S05]  /*9d50*/  @!P0 BRA `(.L_x_193) ;  /* 0xfffffffc00f08947 */ /* 0x002fea000383ffff */
[----:B------:R-:W-:Y:S05]  /*9d60*/  BRA `(.L_x_211) ;  /* 0xfffffff800687947 */ /* 0x000fea000383ffff */
.L_x_194:
[----:B0-----:R0:W1:Y:S02]  /*9d70*/  SYNCS.PHASECHK.TRANS64.TRYWAIT P0, [R9+URZ], R4 ;  /* 0x00000004090075a7 */ /* 0x001064000800017f */
[----:B-1----:R-:W-:Y:S05]  /*9d80*/  @!P0 NANOSLEEP.SYNCS 0x989680 ;  /* 0x009896800000895d */ /* 0x002fea0003900000 */
[----:B------:R-:W1:Y:S02]  /*9d90*/  @!P0 SYNCS.PHASECHK.TRANS64 P0, [R9+URZ], R4 ;  /* 0x00000004090085a7 */ /* 0x000e64000800007f */
[----:B-1----:R-:W-:Y:S05]  /*9da0*/  @!P0 BRA `(.L_x_194) ;  /* 0xfffffffc00f08947 */ /* 0x002fea000383ffff */
[----:B------:R-:W-:Y:S05]  /*9db0*/  BRA `(.L_x_212) ;  /* 0xfffffff800787947 */ /* 0x000fea000383ffff */
.L_x_195:
[----:B0-----:R0:W1:Y:S02]  /*9dc0*/  SYNCS.PHASECHK.TRANS64.TRYWAIT P0, [R10+URZ], R5 ;  /* 0x000000050a0075a7 */ /* 0x001064000800017f */
[----:B-1----:R-:W-:Y:S05]  /*9dd0*/  @!P0 NANOSLEEP.SYNCS 0x989680 ;  /* 0x009896800000895d */ /* 0x002fea0003900000 */
[----:B------:R-:W1:Y:S02]  /*9de0*/  @!P0 SYNCS.PHASECHK.TRANS64 P0, [R10+URZ], R5 ;  /* 0x000000050a0085a7 */ /* 0x000e64000800007f */
[----:B-1----:R-:W-:Y:S05]  /*9df0*/  @!P0 BRA `(.L_x_195) ;  /* 0xfffffffc00f08947 */ /* 0x002fea000383ffff */
[----:B------:R-:W-:Y:S05]  /*9e00*/  BRA `(.L_x_213) ;  /* 0xfffffff800887947 */ /* 0x000fea000383ffff */
.L_x_196:
[----:B-1----:R1:W2:Y:S02]  /*9e10*/  SYNCS.PHASECHK.TRANS64.TRYWAIT P0, [R11+URZ], R6 ;  /* 0x000000060b0075a7 */ /* 0x0022a4000800017f */
[----:B--2---:R-:W-:Y:S05]  /*9e20*/  @!P0 NANOSLEEP.SYNCS 0x989680 ;  /* 0x009896800000895d */ /* 0x004fea0003900000 */
[----:B------:R-:W2:Y:S02]  /*9e30*/  @!P0 SYNCS.PHASECHK.TRANS64 P0, [R11+URZ], R6 ;  /* 0x000000060b0085a7 */ /* 0x000ea4000800007f */
[----:B--2---:R-:W-:Y:S05]  /*9e40*/  @!P0 BRA `(.L_x_196) ;  /* 0xfffffffc00f08947 */ /* 0x004fea000383ffff */
[----:B------:R-:W-:Y:S05]  /*9e50*/  BRA `(.L_x_214) ;  /* 0xfffffff800907947 */ /* 0x000fea000383ffff */
.L_x_215:
[----:B------:R-:W-:-:S00]  /*9e60*/  BRA `(.L_x_215) ;  /* 0xfffffffc00fc7947 */ /* 0x000fc0000383ffff */
[----:B------:R-:W-:-:S00]  /*9e70*/  NOP ;  /* 0x0000000000007918 */ /* 0x000fc00000000000 */
        /* <DEDUP_REMOVED lines=8> */
.L_x_216:


//--------------------- .nv.shared._ZN7cutlass13device_kernelINS_4gemm6kernel13GemmUniversalIN4cute5tupleIJiiiiEEENS1_10collective13CollectiveMmaINS1_37MainloopSm90TmaGmmaWarpSpecializedFP8ILi11ENS5_IJNS4_1CILi1EEESB_SB_EEENS1_35KernelTmaWarpSpecializedCooperativeEEENS5_IJNSA_ILi256EEENSA_ILi64EEESG_EEENS_12float_e4m3_tENS5_IJlSB_lEEESI_SJ_NS4_8TiledMMAINS4_8MMA_AtomIJNS4_4SM904GMMA30MMA_64x64x32_F32E4M3E4M3_SS_TNILNSN_7ScaleInE1ELSP_1EEEEEENS4_6LayoutINS5_IJNSA_ILi2EEESB_SB_EEENS5_IJSB_NSA_ILi0EEESV_EEEEENS5_IJNS4_10UnderscoreESY_SY_EEEEENS4_13SM90_TMA_LOADENS4_14ComposedLayoutINS4_7SwizzleILi2ELi4ELi3EEENS4_18smem_ptr_flag_bitsILi8EEENSS_INS5_IJNSA_ILi8EEESG_EEENS5_IJSG_SB_EEEEEEEvNS4_8identityES11_S1B_vS1C_EENS_8epilogue10collective6detail29Sm90TmaWarpSpecializedAdapterINS1F_15DefaultEpilogueISI_SJ_SJ_NS1E_6thread17LinearCombinationISI_Li1EffLNS1J_9ScaleType4KindE0ELNS_15FloatRoundStyleE2ESI_EENS1_15EpilogueDefaultEEEEEvvEEEEvNT_6ParamsE --------------------------
	.section	.nv.shared._ZN7cutlass13device_kernelINS_4gemm6kernel13GemmUniversalIN4cute5tupleIJiiiiEEENS1_10collective13CollectiveMmaINS1_37MainloopSm90TmaGmmaWarpSpecializedFP8ILi11ENS5_IJNS4_1CILi1EEESB_SB_EEENS1_35KernelTmaWarpSpecializedCooperativeEEENS5_IJNSA_ILi256EEENSA_ILi64EEESG_EEENS_12float_e4m3_tENS5_IJlSB_lEEESI_SJ_NS4_8TiledMMAINS4_8MMA_AtomIJNS4_4SM904GMMA30MMA_64x64x32_F32E4M3E4M3_SS_TNILNSN_7ScaleInE1ELSP_1EEEEEENS4_6LayoutINS5_IJNSA_ILi2EEESB_SB_EEENS5_IJSB_NSA_ILi0EEESV_EEEEENS5_IJNS4_10UnderscoreESY_SY_EEEEENS4_13SM90_TMA_LOADENS4_14ComposedLayoutINS4_7SwizzleILi2ELi4ELi3EEENS4_18smem_ptr_flag_bitsILi8EEENSS_INS5_IJNSA_ILi8EEESG_EEENS5_IJSG_SB_EEEEEEEvNS4_8identityES11_S1B_vS1C_EENS_8epilogue10collective6detail29Sm90TmaWarpSpecializedAdapterINS1F_15DefaultEpilogueISI_SJ_SJ_NS1E_6thread17LinearCombinationISI_Li1EffLNS1J_9ScaleType4KindE0ELNS_15FloatRoundStyleE2ESI_EENS1_15EpilogueDefaultEEEEEvvEEEEvNT_6ParamsE,"aw",@nobits
	.sectionflags	@""
	.align	16
	.zero		1024


//--------------------- .nv.shared.reserved.0     --------------------------
	.section	.nv.shared.reserved.0,"aw",@nobits
	.weak		__nv_reservedSMEM_offset_0_alias
	.size		__nv_reservedSMEM_offset_0_alias, 0, 0
	.other		__nv_reservedSMEM_offset_0_alias,@"STO_CUDA_RESERVED_SHARED STV_DEFAULT"
__nv_reservedSMEM_offset_0_alias:
	.zero		0


//--------------------- .nv.global                --------------------------
	.section	.nv.global,"aw",@nobits
.nv.global:
	.type		_ZN40_INTERNAL_271b944d_4_k_cu_b15970c8_248384cute1_E,@object
	.size		_ZN40_INTERNAL_271b944d_4_k_cu_b15970c8_248384cute1_E,(_ZN40_INTERNAL_271b944d_4_k_cu_b15970c8_248384cuda3std3__45__cpo6cbeginE - _ZN40_INTERNAL_271b944d_4_k_cu_b15970c8_248384cute1_E)
_ZN40_INTERNAL_271b944d_4_k_cu_b15970c8_248384cute1_E:
	.zero		1
	.type		_ZN40_INTERNAL_271b944d_4_k_cu_b15970c8_248384cuda3std3__45__cpo6cbeginE,@object
	.size		_ZN40_INTERNAL_271b944d_4_k_cu_b15970c8_248384cuda3std3__45__cpo6cbeginE,(_ZN40_INTERNAL_271b944d_4_k_cu_b15970c8_248384cuda3std3__48in_placeE - _ZN40_INTERNAL_271b944d_4_k_cu_b15970c8_248384cuda3std3__45__cpo6cbeginE)
_ZN40_INTERNAL_271b944d_4_k_cu_b15970c8_248384cuda3std3__45__cpo6cbeginE:
	.zero		1
	.type		_ZN40_INTERNAL_271b944d_4_k_cu_b15970c8_248384cuda3std3__48in_placeE,@object
	.size		_ZN40_INTERNAL_271b944d_4_k_cu_b15970c8_248384cuda3std3__48in_placeE,(_ZN40_INTERNAL_271b944d_4_k_cu_b15970c8_248384cuda3std6ranges3__45__cpo9iter_moveE - _ZN40_INTERNAL_271b944d_4_k_cu_b15970c8_248384cuda3std3__48in_placeE)
_ZN40_INTERNAL_271b944d_4_k_cu_b15970c8_248384cuda3std3__48in_placeE:
	.zero		1
	.type		_ZN40_INTERNAL_271b944d_4_k_cu_b15970c8_248384cuda3std6ranges3__45__cpo9iter_moveE,@object
	.size		_ZN40_INTERNAL_271b944d_4_k_cu_b15970c8_248384cuda3std6ranges3__45__cpo9iter_moveE,(_ZN40_INTERNAL_271b944d_4_k_cu_b15970c8_248384cuda3std3__45__cpo5beginE - _ZN40_INTERNAL_271b944d_4_k_cu_b15970c8_248384cuda3std6ranges3__45__cpo9iter_moveE)
_ZN40_INTERNAL_271b944d_4_k_cu_b15970c8_248384cuda3std6ranges3__45__cpo9iter_moveE:
	.zero		1
	.type		_ZN40_INTERNAL_271b944d_4_k_cu_b15970c8_248384cuda3std3__45__cpo5beginE,@object
	.size		_ZN40_INTERNAL_271b944d_4_k_cu_b15970c8_248384cuda3std3__45__cpo5beginE,(_ZN40_INTERNAL_271b944d_4_k_cu_b15970c8_248384cuda3std3__442_GLOBAL__N__271b944d_4_k_cu_b15970c8_248386ignoreE - _ZN40_INTERNAL_271b944d_4_k_cu_b15970c8_248384cuda3std3__45__cpo5beginE)
_ZN40_INTERNAL_271b944d_4_k_cu_b15970c8_248384cuda3std3__45__cpo5beginE:
	.zero		1
	.type		_ZN40_INTERNAL_271b944d_4_k_cu_b15970c8_248384cuda3std3__442_GLOBAL__N__271b944d_4_k_cu_b15970c8_248386ignoreE,@object
	.size		_ZN40_INTERNAL_271b944d_4_k_cu_b15970c8_248384cuda3std3__442_GLOBAL__N__271b944d_4_k_cu_b15970c8_248386ignoreE,(_ZN40_INTERNAL_271b944d_4_k_cu_b15970c8_248384cute7productE - _ZN40_INTERNAL_271b944d_4_k_cu_b15970c8_248384cuda3std3__442_GLOBAL__N__271b944d_4_k_cu_b15970c8_248386ignoreE)
_ZN40_INTERNAL_271b944d_4_k_cu_b15970c8_248384cuda3std3__442_GLOBAL__N__271b944d_4_k_cu_b15970c8_248386ignoreE:
	.zero		1
	.type		_ZN40_INTERNAL_271b944d_4_k_cu_b15970c8_248384cute7productE,@object
	.size		_ZN40_INTERNAL_271b944d_4_k_cu_b15970c8_248384cute7productE,(_ZN40_INTERNAL_271b944d_4_k_cu_b15970c8_248384cuda3std3__45__cpo3endE - _ZN40_INTERNAL_271b944d_4_k_cu_b15970c8_248384cute7productE)
_ZN40_INTERNAL_271b944d_4_k_cu_b15970c8_248384cute7productE:
	.zero		1
	.type		_ZN40_INTERNAL_271b944d_4_k_cu_b15970c8_248384cuda3std3__45__cpo3endE,@object
	.size		_ZN40_INTERNAL_271b944d_4_k_cu_b15970c8_248384cuda3std3__45__cpo3endE,(_ZN40_INTERNAL_271b944d_4_k_cu_b15970c8_248384cuda3std3__419piecewise_constructE - _ZN40_INTERNAL_271b944d_4_k_cu_b15970c8_248384cuda3std3__45__cpo3endE)
_ZN40_INTERNAL_271b944d_4_k_cu_b15970c8_248384cuda3std3__45__cpo3endE:
	.zero		1
	.type		_ZN40_INTERNAL_271b944d_4_k_cu_b15970c8_248384cuda3std3__419piecewise_constructE,@object
	.size		_ZN40_INTERNAL_271b944d_4_k_cu_b15970c8_248384cuda3std3__419piecewise_constructE,(_ZN40_INTERNAL_271b944d_4_k_cu_b15970c8_248384cuda3std3__45__cpo4cendE - _ZN40_INTERNAL_271b944d_4_k_cu_b15970c8_248384cuda3std3__419piecewise_constructE)
_ZN40_INTERNAL_271b944d_4_k_cu_b15970c8_248384cuda3std3__419piecewise_constructE:
	.zero		1
	.type		_ZN40_INTERNAL_271b944d_4_k_cu_b15970c8_248384cuda3std3__45__cpo4cendE,@object
	.size		_ZN40_INTERNAL_271b944d_4_k_cu_b15970c8_248384cuda3std3__45__cpo4cendE,(_ZN40_INTERNAL_271b944d_4_k_cu_b15970c8_248384cuda3std6ranges3__45__cpo4swapE - _ZN40_INTERNAL_271b944d_4_k_cu_b15970c8_248384cuda3std3__45__cpo4cendE)
_ZN40_INTERNAL_271b944d_4_k_cu_b15970c8_248384cuda3std3__45__cpo4cendE:
	.zero		1
	.type		_ZN40_INTERNAL_271b944d_4_k_cu_b15970c8_248384cuda3std6ranges3__45__cpo4swapE,@object
	.size		_ZN40_INTERNAL_271b944d_4_k_cu_b15970c8_248384cuda3std6ranges3__45__cpo4swapE,(.L_7 - _ZN40_INTERNAL_271b944d_4_k_cu_b15970c8_248384cuda3std6ranges3__45__cpo4swapE)
_ZN40_INTERNAL_271b944d_4_k_cu_b15970c8_248384cuda3std6ranges3__45__cpo4swapE:
	.zero		1
.L_7:


//--------------------- .nv.constant0._ZN7cutlass13device_kernelINS_4gemm6kernel13GemmUniversalIN4cute5tupleIJiiiiEEENS1_10collective13CollectiveMmaINS1_37MainloopSm90TmaGmmaWarpSpecializedFP8ILi11ENS5_IJNS4_1CILi1EEESB_SB_EEENS1_35KernelTmaWarpSpecializedCooperativeEEENS5_IJNSA_ILi256EEENSA_ILi64EEESG_EEENS_12float_e4m3_tENS5_IJlSB_lEEESI_SJ_NS4_8TiledMMAINS4_8MMA_AtomIJNS4_4SM904GMMA30MMA_64x64x32_F32E4M3E4M3_SS_TNILNSN_7ScaleInE1ELSP_1EEEEEENS4_6LayoutINS5_IJNSA_ILi2EEESB_SB_EEENS5_IJSB_NSA_ILi0EEESV_EEEEENS5_IJNS4_10UnderscoreESY_SY_EEEEENS4_13SM90_TMA_LOADENS4_14ComposedLayoutINS4_7SwizzleILi2ELi4ELi3EEENS4_18smem_ptr_flag_bitsILi8EEENSS_INS5_IJNSA_ILi8EEESG_EEENS5_IJSG_SB_EEEEEEEvNS4_8identityES11_S1B_vS1C_EENS_8epilogue10collective6detail29Sm90TmaWarpSpecializedAdapterINS1F_15DefaultEpilogueISI_SJ_SJ_NS1E_6thread17LinearCombinationISI_Li1EffLNS1J_9ScaleType4KindE0ELNS_15FloatRoundStyleE2ESI_EENS1_15EpilogueDefaultEEEEEvvEEEEvNT_6ParamsE --------------------------
	.section	.nv.constant0._ZN7cutlass13device_kernelINS_4gemm6kernel13GemmUniversalIN4cute5tupleIJiiiiEEENS1_10collective13CollectiveMmaINS1_37MainloopSm90TmaGmmaWarpSpecializedFP8ILi11ENS5_IJNS4_1CILi1EEESB_SB_EEENS1_35KernelTmaWarpSpecializedCooperativeEEENS5_IJNSA_ILi256EEENSA_ILi64EEESG_EEENS_12float_e4m3_tENS5_IJlSB_lEEESI_SJ_NS4_8TiledMMAINS4_8MMA_AtomIJNS4_4SM904GMMA30MMA_64x64x32_F32E4M3E4M3_SS_TNILNSN_7ScaleInE1ELSP_1EEEEEENS4_6LayoutINS5_IJNSA_ILi2EEESB_SB_EEENS5_IJSB_NSA_ILi0EEESV_EEEEENS5_IJNS4_10UnderscoreESY_SY_EEEEENS4_13SM90_TMA_LOADENS4_14ComposedLayoutINS4_7SwizzleILi2ELi4ELi3EEENS4_18smem_ptr_flag_bitsILi8EEENSS_INS5_IJNSA_ILi8EEESG_EEENS5_IJSG_SB_EEEEEEEvNS4_8identityES11_S1B_vS1C_EENS_8epilogue10collective6detail29Sm90TmaWarpSpecializedAdapterINS1F_15DefaultEpilogueISI_SJ_SJ_NS1E_6thread17LinearCombinationISI_Li1EffLNS1J_9ScaleType4KindE0ELNS_15FloatRoundStyleE2ESI_EENS1_15EpilogueDefaultEEEEEvvEEEEvNT_6ParamsE,"a",@progbits
	.sectionflags	@""
	.align	4
.nv.constant0._ZN7cutlass13device_kernelINS_4gemm6kernel13GemmUniversalIN4cute5tupleIJiiiiEEENS1_10collective13CollectiveMmaINS1_37MainloopSm90TmaGmmaWarpSpecializedFP8ILi11ENS5_IJNS4_1CILi1EEESB_SB_EEENS1_35KernelTmaWarpSpecializedCooperativeEEENS5_IJNSA_ILi256EEENSA_ILi64EEESG_EEENS_12float_e4m3_tENS5_IJlSB_lEEESI_SJ_NS4_8TiledMMAINS4_8MMA_AtomIJNS4_4SM904GMMA30MMA_64x64x32_F32E4M3E4M3_SS_TNILNSN_7ScaleInE1ELSP_1EEEEEENS4_6LayoutINS5_IJNSA_ILi2EEESB_SB_EEENS5_IJSB_NSA_ILi0EEESV_EEEEENS5_IJNS4_10UnderscoreESY_SY_EEEEENS4_13SM90_TMA_LOADENS4_14ComposedLayoutINS4_7SwizzleILi2ELi4ELi3EEENS4_18smem_ptr_flag_bitsILi8EEENSS_INS5_IJNSA_ILi8EEESG_EEENS5_IJSG_SB_EEEEEEEvNS4_8identityES11_S1B_vS1C_EENS_8epilogue10collective6detail29Sm90TmaWarpSpecializedAdapterINS1F_15DefaultEpilogueISI_SJ_SJ_NS1E_6thread17LinearCombinationISI_Li1EffLNS1J_9ScaleType4KindE0ELNS_15FloatRoundStyleE2ESI_EENS1_15EpilogueDefaultEEEEEvvEEEEvNT_6ParamsE:
	.zero		1664


//--------------------- SYMBOLS --------------------------

	.type		.nv.reservedSmem.offset0,@object
	.size		.nv.reservedSmem.offset0,0x4
